	.target	sm_90a

	.elftype	@"ET_EXEC"


//--------------------- .note.nv.tkinfo           --------------------------
	.section	.note.nv.tkinfo,"",@"SHT_NOTE"
	.sectionflags	@"SHF_NOTE_NV_TKINFO"
	.tkinfo
        /*0018*/ 	.word	0x00000002
        /*0030*/ 	.string	""
        /*0030*/ 	.string	"ptxas"
        /*0030*/ 	.string	"Cuda compilation tools, release 13.0, V13.0.88"
        /*0030*/ 	.string	"Build cuda_13.0.r13.0/compiler.36424714_0"
        /*0030*/ 	.string	"-arch sm_90a -m 64 "



//--------------------- .note.nv.cuinfo           --------------------------
	.section	.note.nv.cuinfo,"",@"SHT_NOTE"
	.sectionflags	@"SHF_NOTE_NV_CUINFO"
        /*0018*/ 	.short	0x0002
        /*001a*/ 	.short	0x005a
        /*001c*/ 	.short	0x0082
	.zero		2


//--------------------- .nv.info                  --------------------------
	.section	.nv.info,"",@"SHT_CUDA_INFO"
	.align	4


	//----- nvinfo : EIATTR_REGCOUNT
	.align		4
        /*0000*/ 	.byte	0x04, 0x2f
        /*0002*/ 	.short	(.L_15 - .L_14)
	.align		4
.L_14:
        /*0004*/ 	.word	index@(_ZN7cutlass13device_kernelINS_4gemm6kernel13GemmUniversalIN4cute5tupleIJiiiiEEENS1_10collective13CollectiveMmaINS1_34MainloopSm90TmaGmmaWarpSpecializedILi37ENS5_IJNS4_1CILi1EEESB_SB_EEENS1_35KernelTmaWarpSpecializedCooperativeEEENS5_IJNSA_ILi128EEENSA_ILi64EEENSA_ILi16EEEEEENS_6half_tENS5_IJlSB_lEEESJ_SK_NS4_8TiledMMAINS4_8MMA_AtomIJNS4_4SM904GMMA25MMA_64x64x16_F32F16F16_SSILNSO_5MajorE0ELSQ_0ELNSO_7ScaleInE1ELSR_1EEEEEENS4_6LayoutINS5_IJNSA_ILi2EEESB_SB_EEENS5_IJSB_NSA_ILi0EEESX_EEEEENS5_IJNS4_10UnderscoreES10_S10_EEEEENS4_13SM90_TMA_LOADENS4_14ComposedLayoutINS4_7SwizzleILi1ELi4ELi3EEENS4_18smem_ptr_flag_bitsILi16EEENSU_INS5_IJNSA_ILi8EEESH_EEENS5_IJSH_SB_EEEEEEEvNS4_8identityES13_S1D_vS1E_EENS_8epilogue10collective6detail29Sm90TmaWarpSpecializedAdapterINS1H_15DefaultEpilogueISJ_SK_SK_NS1G_6thread17LinearCombinationISJ_Li1EffLNS1L_9ScaleType4KindE0ELNS_15FloatRoundStyleE2ESJ_EENS1_15EpilogueDefaultEEEEEvvEEEEvNT_6ParamsE)
        /*0008*/ 	.word	0x000000a8


	//----- nvinfo : EIATTR_FRAME_SIZE
	.align		4
.L_15:
        /*000c*/ 	.byte	0x04, 0x11
        /*000e*/ 	.short	(.L_17 - .L_16)
	.align		4
.L_16:
        /*0010*/ 	.word	index@(_ZN7cutlass13device_kernelINS_4gemm6kernel13GemmUniversalIN4cute5tupleIJiiiiEEENS1_10collective13CollectiveMmaINS1_34MainloopSm90TmaGmmaWarpSpecializedILi37ENS5_IJNS4_1CILi1EEESB_SB_EEENS1_35KernelTmaWarpSpecializedCooperativeEEENS5_IJNSA_ILi128EEENSA_ILi64EEENSA_ILi16EEEEEENS_6half_tENS5_IJlSB_lEEESJ_SK_NS4_8TiledMMAINS4_8MMA_AtomIJNS4_4SM904GMMA25MMA_64x64x16_F32F16F16_SSILNSO_5MajorE0ELSQ_0ELNSO_7ScaleInE1ELSR_1EEEEEENS4_6LayoutINS5_IJNSA_ILi2EEESB_SB_EEENS5_IJSB_NSA_ILi0EEESX_EEEEENS5_IJNS4_10UnderscoreES10_S10_EEEEENS4_13SM90_TMA_LOADENS4_14ComposedLayoutINS4_7SwizzleILi1ELi4ELi3EEENS4_18smem_ptr_flag_bitsILi16EEENSU_INS5_IJNSA_ILi8EEESH_EEENS5_IJSH_SB_EEEEEEEvNS4_8identityES13_S1D_vS1E_EENS_8epilogue10collective6detail29Sm90TmaWarpSpecializedAdapterINS1H_15DefaultEpilogueISJ_SK_SK_NS1G_6thread17LinearCombinationISJ_Li1EffLNS1L_9ScaleType4KindE0ELNS_15FloatRoundStyleE2ESJ_EENS1_15EpilogueDefaultEEEEEvvEEEEvNT_6ParamsE)
        /*0014*/ 	.word	0x00000000


	//----- nvinfo : EIATTR_MIN_STACK_SIZE
	.align		4
.L_17:
        /*0018*/ 	.byte	0x04, 0x12
        /*001a*/ 	.short	(.L_19 - .L_18)
	.align		4
.L_18:
        /*001c*/ 	.word	index@(_ZN7cutlass13device_kernelINS_4gemm6kernel13GemmUniversalIN4cute5tupleIJiiiiEEENS1_10collective13CollectiveMmaINS1_34MainloopSm90TmaGmmaWarpSpecializedILi37ENS5_IJNS4_1CILi1EEESB_SB_EEENS1_35KernelTmaWarpSpecializedCooperativeEEENS5_IJNSA_ILi128EEENSA_ILi64EEENSA_ILi16EEEEEENS_6half_tENS5_IJlSB_lEEESJ_SK_NS4_8TiledMMAINS4_8MMA_AtomIJNS4_4SM904GMMA25MMA_64x64x16_F32F16F16_SSILNSO_5MajorE0ELSQ_0ELNSO_7ScaleInE1ELSR_1EEEEEENS4_6LayoutINS5_IJNSA_ILi2EEESB_SB_EEENS5_IJSB_NSA_ILi0EEESX_EEEEENS5_IJNS4_10UnderscoreES10_S10_EEEEENS4_13SM90_TMA_LOADENS4_14ComposedLayoutINS4_7SwizzleILi1ELi4ELi3EEENS4_18smem_ptr_flag_bitsILi16EEENSU_INS5_IJNSA_ILi8EEESH_EEENS5_IJSH_SB_EEEEEEEvNS4_8identityES13_S1D_vS1E_EENS_8epilogue10collective6detail29Sm90TmaWarpSpecializedAdapterINS1H_15DefaultEpilogueISJ_SK_SK_NS1G_6thread17LinearCombinationISJ_Li1EffLNS1L_9ScaleType4KindE0ELNS_15FloatRoundStyleE2ESJ_EENS1_15EpilogueDefaultEEEEEvvEEEEvNT_6ParamsE)
        /*0020*/ 	.word	0x00000000
.L_19:


//--------------------- .nv.compat                --------------------------
	.section	.nv.compat,"",@"SHT_CUDA_COMPAT_INFO"
	.align	4
        /*0000*/ 	.byte	0x02, 0x09, 0x01, 0x00, 0x02, 0x02, 0x04, 0x00, 0x02, 0x05, 0x05, 0x00, 0x03, 0x07, 0x01, 0x01
        /*0010*/ 	.byte	0x02, 0x03, 0x01, 0x00, 0x02, 0x06, 0x01, 0x00, 0x04, 0x0b, 0x08, 0x00, 0x00, 0x00, 0x00, 0x00
        /*0020*/ 	.byte	0x00, 0x00, 0x00, 0x00


//--------------------- .nv.info._ZN7cutlass13device_kernelINS_4gemm6kernel13GemmUniversalIN4cute5tupleIJiiiiEEENS1_10collective13CollectiveMmaINS1_34MainloopSm90TmaGmmaWarpSpecializedILi37ENS5_IJNS4_1CILi1EEESB_SB_EEENS1_35KernelTmaWarpSpecializedCooperativeEEENS5_IJNSA_ILi128EEENSA_ILi64EEENSA_ILi16EEEEEENS_6half_tENS5_IJlSB_lEEESJ_SK_NS4_8TiledMMAINS4_8MMA_AtomIJNS4_4SM904GMMA25MMA_64x64x16_F32F16F16_SSILNSO_5MajorE0ELSQ_0ELNSO_7ScaleInE1ELSR_1EEEEEENS4_6LayoutINS5_IJNSA_ILi2EEESB_SB_EEENS5_IJSB_NSA_ILi0EEESX_EEEEENS5_IJNS4_10UnderscoreES10_S10_EEEEENS4_13SM90_TMA_LOADENS4_14ComposedLayoutINS4_7SwizzleILi1ELi4ELi3EEENS4_18smem_ptr_flag_bitsILi16EEENSU_INS5_IJNSA_ILi8EEESH_EEENS5_IJSH_SB_EEEEEEEvNS4_8identityES13_S1D_vS1E_EENS_8epilogue10collective6detail29Sm90TmaWarpSpecializedAdapterINS1H_15DefaultEpilogueISJ_SK_SK_NS1G_6thread17LinearCombinationISJ_Li1EffLNS1L_9ScaleType4KindE0ELNS_15FloatRoundStyleE2ESJ_EENS1_15EpilogueDefaultEEEEEvvEEEEvNT_6ParamsE --------------------------
	.section	.nv.info._ZN7cutlass13device_kernelINS_4gemm6kernel13GemmUniversalIN4cute5tupleIJiiiiEEENS1_10collective13CollectiveMmaINS1_34MainloopSm90TmaGmmaWarpSpecializedILi37ENS5_IJNS4_1CILi1EEESB_SB_EEENS1_35KernelTmaWarpSpecializedCooperativeEEENS5_IJNSA_ILi128EEENSA_ILi64EEENSA_ILi16EEEEEENS_6half_tENS5_IJlSB_lEEESJ_SK_NS4_8TiledMMAINS4_8MMA_AtomIJNS4_4SM904GMMA25MMA_64x64x16_F32F16F16_SSILNSO_5MajorE0ELSQ_0ELNSO_7ScaleInE1ELSR_1EEEEEENS4_6LayoutINS5_IJNSA_ILi2EEESB_SB_EEENS5_IJSB_NSA_ILi0EEESX_EEEEENS5_IJNS4_10UnderscoreES10_S10_EEEEENS4_13SM90_TMA_LOADENS4_14ComposedLayoutINS4_7SwizzleILi1ELi4ELi3EEENS4_18smem_ptr_flag_bitsILi16EEENSU_INS5_IJNSA_ILi8EEESH_EEENS5_IJSH_SB_EEEEEEEvNS4_8identityES13_S1D_vS1E_EENS_8epilogue10collective6detail29Sm90TmaWarpSpecializedAdapterINS1H_15DefaultEpilogueISJ_SK_SK_NS1G_6thread17LinearCombinationISJ_Li1EffLNS1L_9ScaleType4KindE0ELNS_15FloatRoundStyleE2ESJ_EENS1_15EpilogueDefaultEEEEEvvEEEEvNT_6ParamsE,"",@"SHT_CUDA_INFO"
	.sectionflags	@""
	.align	4


	//----- nvinfo : EIATTR_CUDA_API_VERSION
	.align		4
        /*0000*/ 	.byte	0x04, 0x37
        /*0002*/ 	.short	(.L_21 - .L_20)
.L_20:
        /*0004*/ 	.word	0x00000082


	//----- nvinfo : EIATTR_KPARAM_INFO
	.align		4
.L_21:
        /*0008*/ 	.byte	0x04, 0x17
        /*000a*/ 	.short	(.L_23 - .L_22)
.L_22:
        /*000c*/ 	.word	0x00000000
        /*0010*/ 	.short	0x0000
        /*0012*/ 	.short	0x0070
        /*0014*/ 	.byte	0x00, 0xf0, 0x01, 0x10


	//----- nvinfo : EIATTR_SPARSE_MMA_MASK
	.align		4
.L_23:
        /*0018*/ 	.byte	0x03, 0x50
        /*001a*/ 	.short	0x0000


	//----- nvinfo : EIATTR_MAXREG_COUNT
	.align		4
        /*001c*/ 	.byte	0x03, 0x1b
        /*001e*/ 	.short	0x00a8


	//----- nvinfo : EIATTR_NUM_BARRIERS
	.align		4
        /*0020*/ 	.byte	0x02, 0x4c
        /*0022*/ 	.byte	0x01
	.zero		1


	//----- nvinfo : EIATTR_EXTERNS
	.align		4
        /*0024*/ 	.byte	0x04, 0x0f
        /*0026*/ 	.short	(.L_25 - .L_24)


	//   ....[0]....
	.align		4
.L_24:
        /*0028*/ 	.word	index@(__assertfail)


	//----- nvinfo : EIATTR_MERCURY_ISA_VERSION
	.align		4
.L_25:
        /*002c*/ 	.byte	0x03, 0x5f
        /*002e*/ 	.short	0x0101


	//----- nvinfo : EIATTR_INT_WARP_WIDE_INSTR_OFFSETS
	.align		4
        /*0030*/ 	.byte	0x04, 0x31
        /*0032*/ 	.short	(.L_27 - .L_26)


	//   ....[0]....
.L_26:
        /*0034*/ 	.word	0x00000840


	//   ....[1]....
        /*0038*/ 	.word	0x00000850


	//   ....[2]....
        /*003c*/ 	.word	0x00000910


	//----- nvinfo : EIATTR_COOP_GROUP_MASK_REGIDS
	.align		4
.L_27:
        /*0040*/ 	.byte	0x04, 0x29
        /*0042*/ 	.short	(.L_29 - .L_28)


	//   ....[0]....
.L_28:
        /*0044*/ 	.word	0xffffffff


	//   ....[1]....
        /*0048*/ 	.word	0xffffffff


	//   ....[2]....
        /*004c*/ 	.word	0xffffffff


	//   ....[3]....
        /*0050*/ 	.word	0xffffffff


	//   ....[4]....
        /*0054*/ 	.word	0xffffffff


	//----- nvinfo : EIATTR_COOP_GROUP_INSTR_OFFSETS
	.align		4
.L_29:
        /*0058*/ 	.byte	0x04, 0x28
        /*005a*/ 	.short	(.L_31 - .L_30)


	//   ....[0]....
.L_30:
        /*005c*/ 	.word	0x00000060


	//   ....[1]....
        /*0060*/ 	.word	0x00000070


	//   ....[2]....
        /*0064*/ 	.word	0x00000130


	//   ....[3]....
        /*0068*/ 	.word	0x00000710


	//   ....[4]....
        /*006c*/ 	.word	0x00001610


	//----- nvinfo : EIATTR_REG_RECONFIG
	.align		4
.L_31:
        /*0070*/ 	.byte	0x01, 0x54
	.zero		2


	//----- nvinfo : EIATTR_SYSCALL_OFFSETS
	.align		4
        /*0074*/ 	.byte	0x04, 0x46
        /*0076*/ 	.short	(.L_33 - .L_32)


	//   ....[0]....
.L_32:
        /*0078*/ 	.word	0x00001800


	//----- nvinfo : EIATTR_MBARRIER_INSTR_OFFSETS
	.align		4
.L_33:
        /*007c*/ 	.byte	0x04, 0x39
        /*007e*/ 	.short	(.L_35 - .L_34)


	//   ....[0]....
.L_34:
        /*0080*/ 	.word	0x00000250
        /*0084*/ 	.word	0x000000ff
        /*0088*/ 	.word	0x00000000
        /*008c*/ 	.short	0x0100
        /*008e*/ 	.byte	0x08
	.zero		1


	//   ....[1]....
        /*0090*/ 	.word	0x00000260
        /*0094*/ 	.word	0x000000ff
        /*0098*/ 	.word	0x00000128
        /*009c*/ 	.short	0x0100
        /*009e*/ 	.byte	0x08
	.zero		1


	//   ....[2]....
        /*00a0*/ 	.word	0x00000270
        /*00a4*/ 	.word	0x000000ff
        /*00a8*/ 	.word	0x00000008
        /*00ac*/ 	.short	0x0100
        /*00ae*/ 	.byte	0x08
	.zero		1


	//   ....[3]....
        /*00b0*/ 	.word	0x00000280
        /*00b4*/ 	.word	0x000000ff
        /*00b8*/ 	.word	0x00000130
        /*00bc*/ 	.short	0x0100
        /*00be*/ 	.byte	0x08
	.zero		1


	//   ....[4]....
        /*00c0*/ 	.word	0x00000290
        /*00c4*/ 	.word	0x000000ff
        /*00c8*/ 	.word	0x00000010
        /*00cc*/ 	.short	0x0100
        /*00ce*/ 	.byte	0x08
	.zero		1


	//   ....[5]....
        /*00d0*/ 	.word	0x000002a0
        /*00d4*/ 	.word	0x000000ff
        /*00d8*/ 	.word	0x00000138
        /*00dc*/ 	.short	0x0100
        /*00de*/ 	.byte	0x08
	.zero		1


	//   ....[6]....
        /*00e0*/ 	.word	0x000002b0
        /*00e4*/ 	.word	0x000000ff
        /*00e8*/ 	.word	0x00000018
        /*00ec*/ 	.short	0x0100
        /*00ee*/ 	.byte	0x08
	.zero		1


	//   ....[7]....
        /*00f0*/ 	.word	0x000002c0
        /*00f4*/ 	.word	0x000000ff
        /*00f8*/ 	.word	0x00000140
        /*00fc*/ 	.short	0x0100
        /*00fe*/ 	.byte	0x08
	.zero		1


	//   ....[8]....
        /*0100*/ 	.word	0x000002d0
        /*0104*/ 	.word	0x000000ff
        /*0108*/ 	.word	0x00000020
        /*010c*/ 	.short	0x0100
        /*010e*/ 	.byte	0x08
	.zero		1


	//   ....[9]....
        /*0110*/ 	.word	0x000002e0
        /*0114*/ 	.word	0x000000ff
        /*0118*/ 	.word	0x00000148
        /*011c*/ 	.short	0x0100
        /*011e*/ 	.byte	0x08
	.zero		1


	//   ....[10]....
        /*0120*/ 	.word	0x000002f0
        /*0124*/ 	.word	0x000000ff
        /*0128*/ 	.word	0x00000028
        /*012c*/ 	.short	0x0100
        /*012e*/ 	.byte	0x08
	.zero		1


	//   ....[11]....
        /*0130*/ 	.word	0x00000300
        /*0134*/ 	.word	0x000000ff
        /*0138*/ 	.word	0x00000150
        /*013c*/ 	.short	0x0100
        /*013e*/ 	.byte	0x08
	.zero		1


	//   ....[12]....
        /*0140*/ 	.word	0x00000310
        /*0144*/ 	.word	0x000000ff
        /*0148*/ 	.word	0x00000030
        /*014c*/ 	.short	0x0100
        /*014e*/ 	.byte	0x08
	.zero		1


	//   ....[13]....
        /*0150*/ 	.word	0x00000320
        /*0154*/ 	.word	0x000000ff
        /*0158*/ 	.word	0x00000158
        /*015c*/ 	.short	0x0100
        /*015e*/ 	.byte	0x08
	.zero		1


	//   ....[14]....
        /*0160*/ 	.word	0x00000330
        /*0164*/ 	.word	0x000000ff
        /*0168*/ 	.word	0x00000038
        /*016c*/ 	.short	0x0100
        /*016e*/ 	.byte	0x08
	.zero		1


	//   ....[15]....
        /*0170*/ 	.word	0x00000340
        /*0174*/ 	.word	0x000000ff
        /*0178*/ 	.word	0x00000160
        /*017c*/ 	.short	0x0100
        /*017e*/ 	.byte	0x08
	.zero		1


	//   ....[16]....
        /*0180*/ 	.word	0x00000350
        /*0184*/ 	.word	0x000000ff
        /*0188*/ 	.word	0x00000040
        /*018c*/ 	.short	0x0100
        /*018e*/ 	.byte	0x08
	.zero		1


	//   ....[17]....
        /*0190*/ 	.word	0x00000360
        /*0194*/ 	.word	0x000000ff
        /*0198*/ 	.word	0x00000168
        /*019c*/ 	.short	0x0100
        /*019e*/ 	.byte	0x08
	.zero		1


	//   ....[18]....
        /*01a0*/ 	.word	0x00000370
        /*01a4*/ 	.word	0x000000ff
        /*01a8*/ 	.word	0x00000048
        /*01ac*/ 	.short	0x0100
        /*01ae*/ 	.byte	0x08
	.zero		1


	//   ....[19]....
        /*01b0*/ 	.word	0x00000380
        /*01b4*/ 	.word	0x000000ff
        /*01b8*/ 	.word	0x00000170
        /*01bc*/ 	.short	0x0100
        /*01be*/ 	.byte	0x08
	.zero		1


	//   ....[20]....
        /*01c0*/ 	.word	0x00000390
        /*01c4*/ 	.word	0x000000ff
        /*01c8*/ 	.word	0x00000050
        /*01cc*/ 	.short	0x0100
        /*01ce*/ 	.byte	0x08
	.zero		1


	//   ....[21]....
        /*01d0*/ 	.word	0x000003a0
        /*01d4*/ 	.word	0x000000ff
        /*01d8*/ 	.word	0x00000178
        /*01dc*/ 	.short	0x0100
        /*01de*/ 	.byte	0x08
	.zero		1


	//   ....[22]....
        /*01e0*/ 	.word	0x000003b0
        /*01e4*/ 	.word	0x000000ff
        /*01e8*/ 	.word	0x00000058
        /*01ec*/ 	.short	0x0100
        /*01ee*/ 	.byte	0x08
	.zero		1


	//   ....[23]....
        /*01f0*/ 	.word	0x000003c0
        /*01f4*/ 	.word	0x000000ff
        /*01f8*/ 	.word	0x00000180
        /*01fc*/ 	.short	0x0100
        /*01fe*/ 	.byte	0x08
	.zero		1


	//   ....[24]....
        /*0200*/ 	.word	0x000003d0
        /*0204*/ 	.word	0x000000ff
        /*0208*/ 	.word	0x00000060
        /*020c*/ 	.short	0x0100
        /*020e*/ 	.byte	0x08
	.zero		1


	//   ....[25]....
        /*0210*/ 	.word	0x000003e0
        /*0214*/ 	.word	0x000000ff
        /*0218*/ 	.word	0x00000188
        /*021c*/ 	.short	0x0100
        /*021e*/ 	.byte	0x08
	.zero		1


	//   ....[26]....
        /*0220*/ 	.word	0x000003f0
        /*0224*/ 	.word	0x000000ff
        /*0228*/ 	.word	0x00000068
        /*022c*/ 	.short	0x0100
        /*022e*/ 	.byte	0x08
	.zero		1


	//   ....[27]....
        /*0230*/ 	.word	0x00000400
        /*0234*/ 	.word	0x000000ff
        /*0238*/ 	.word	0x00000190
        /*023c*/ 	.short	0x0100
        /*023e*/ 	.byte	0x08
	.zero		1


	//   ....[28]....
        /*0240*/ 	.word	0x00000410
        /*0244*/ 	.word	0x000000ff
        /*0248*/ 	.word	0x00000070
        /*024c*/ 	.short	0x0100
        /*024e*/ 	.byte	0x08
	.zero		1


	//   ....[29]....
        /*0250*/ 	.word	0x00000420
        /*0254*/ 	.word	0x000000ff
        /*0258*/ 	.word	0x00000198
        /*025c*/ 	.short	0x0100
        /*025e*/ 	.byte	0x08
	.zero		1


	//   ....[30]....
        /*0260*/ 	.word	0x00000430
        /*0264*/ 	.word	0x000000ff
        /*0268*/ 	.word	0x00000078
        /*026c*/ 	.short	0x0100
        /*026e*/ 	.byte	0x08
	.zero		1


	//   ....[31]....
        /*0270*/ 	.word	0x00000440
        /*0274*/ 	.word	0x000000ff
        /*0278*/ 	.word	0x000001a0
        /*027c*/ 	.short	0x0100
        /*027e*/ 	.byte	0x08
	.zero		1


	//   ....[32]....
        /*0280*/ 	.word	0x00000450
        /*0284*/ 	.word	0x000000ff
        /*0288*/ 	.word	0x00000080
        /*028c*/ 	.short	0x0100
        /*028e*/ 	.byte	0x08
	.zero		1


	//   ....[33]....
        /*0290*/ 	.word	0x00000460
        /*0294*/ 	.word	0x000000ff
        /*0298*/ 	.word	0x000001a8
        /*029c*/ 	.short	0x0100
        /*029e*/ 	.byte	0x08
	.zero		1


	//   ....[34]....
        /*02a0*/ 	.word	0x00000470
        /*02a4*/ 	.word	0x000000ff
        /*02a8*/ 	.word	0x00000088
        /*02ac*/ 	.short	0x0100
        /*02ae*/ 	.byte	0x08
	.zero		1


	//   ....[35]....
        /*02b0*/ 	.word	0x00000480
        /*02b4*/ 	.word	0x000000ff
        /*02b8*/ 	.word	0x000001b0
        /*02bc*/ 	.short	0x0100
        /*02be*/ 	.byte	0x08
	.zero		1


	//   ....[36]....
        /*02c0*/ 	.word	0x00000490
        /*02c4*/ 	.word	0x000000ff
        /*02c8*/ 	.word	0x00000090
        /*02cc*/ 	.short	0x0100
        /*02ce*/ 	.byte	0x08
	.zero		1


	//   ....[37]....
        /*02d0*/ 	.word	0x000004a0
        /*02d4*/ 	.word	0x000000ff
        /*02d8*/ 	.word	0x000001b8
        /*02dc*/ 	.short	0x0100
        /*02de*/ 	.byte	0x08
	.zero		1


	//   ....[38]....
        /*02e0*/ 	.word	0x000004b0
        /*02e4*/ 	.word	0x000000ff
        /*02e8*/ 	.word	0x00000098
        /*02ec*/ 	.short	0x0100
        /*02ee*/ 	.byte	0x08
	.zero		1


	//   ....[39]....
        /*02f0*/ 	.word	0x000004c0
        /*02f4*/ 	.word	0x000000ff
        /*02f8*/ 	.word	0x000001c0
        /*02fc*/ 	.short	0x0100
        /*02fe*/ 	.byte	0x08
	.zero		1


	//   ....[40]....
        /*0300*/ 	.word	0x000004d0
        /*0304*/ 	.word	0x000000ff
        /*0308*/ 	.word	0x000000a0
        /*030c*/ 	.short	0x0100
        /*030e*/ 	.byte	0x08
	.zero		1


	//   ....[41]....
        /*0310*/ 	.word	0x000004e0
        /*0314*/ 	.word	0x000000ff
        /*0318*/ 	.word	0x000001c8
        /*031c*/ 	.short	0x0100
        /*031e*/ 	.byte	0x08
	.zero		1


	//   ....[42]....
        /*0320*/ 	.word	0x000004f0
        /*0324*/ 	.word	0x000000ff
        /*0328*/ 	.word	0x000000a8
        /*032c*/ 	.short	0x0100
        /*032e*/ 	.byte	0x08
	.zero		1


	//   ....[43]....
        /*0330*/ 	.word	0x00000500
        /*0334*/ 	.word	0x000000ff
        /*0338*/ 	.word	0x000001d0
        /*033c*/ 	.short	0x0100
        /*033e*/ 	.byte	0x08
	.zero		1


	//   ....[44]....
        /*0340*/ 	.word	0x00000510
        /*0344*/ 	.word	0x000000ff
        /*0348*/ 	.word	0x000000b0
        /*034c*/ 	.short	0x0100
        /*034e*/ 	.byte	0x08
	.zero		1


	//   ....[45]....
        /*0350*/ 	.word	0x00000520
        /*0354*/ 	.word	0x000000ff
        /*0358*/ 	.word	0x000001d8
        /*035c*/ 	.short	0x0100
        /*035e*/ 	.byte	0x08
	.zero		1


	//   ....[46]....
        /*0360*/ 	.word	0x00000530
        /*0364*/ 	.word	0x000000ff
        /*0368*/ 	.word	0x000000b8
        /*036c*/ 	.short	0x0100
        /*036e*/ 	.byte	0x08
	.zero		1


	//   ....[47]....
        /*0370*/ 	.word	0x00000540
        /*0374*/ 	.word	0x000000ff
        /*0378*/ 	.word	0x000001e0
        /*037c*/ 	.short	0x0100
        /*037e*/ 	.byte	0x08
	.zero		1


	//   ....[48]....
        /*0380*/ 	.word	0x00000550
        /*0384*/ 	.word	0x000000ff
        /*0388*/ 	.word	0x000000c0
        /*038c*/ 	.short	0x0100
        /*038e*/ 	.byte	0x08
	.zero		1


	//   ....[49]....
        /*0390*/ 	.word	0x00000560
        /*0394*/ 	.word	0x000000ff
        /*0398*/ 	.word	0x000001e8
        /*039c*/ 	.short	0x0100
        /*039e*/ 	.byte	0x08
	.zero		1


	//   ....[50]....
        /*03a0*/ 	.word	0x00000570
        /*03a4*/ 	.word	0x000000ff
        /*03a8*/ 	.word	0x000000c8
        /*03ac*/ 	.short	0x0100
        /*03ae*/ 	.byte	0x08
	.zero		1


	//   ....[51]....
        /*03b0*/ 	.word	0x00000580
        /*03b4*/ 	.word	0x000000ff
        /*03b8*/ 	.word	0x000001f0
        /*03bc*/ 	.short	0x0100
        /*03be*/ 	.byte	0x08
	.zero		1


	//   ....[52]....
        /*03c0*/ 	.word	0x00000590
        /*03c4*/ 	.word	0x000000ff
        /*03c8*/ 	.word	0x000000d0
        /*03cc*/ 	.short	0x0100
        /*03ce*/ 	.byte	0x08
	.zero		1


	//   ....[53]....
        /*03d0*/ 	.word	0x000005a0
        /*03d4*/ 	.word	0x000000ff
        /*03d8*/ 	.word	0x000001f8
        /*03dc*/ 	.short	0x0100
        /*03de*/ 	.byte	0x08
	.zero		1


	//   ....[54]....
        /*03e0*/ 	.word	0x000005b0
        /*03e4*/ 	.word	0x000000ff
        /*03e8*/ 	.word	0x000000d8
        /*03ec*/ 	.short	0x0100
        /*03ee*/ 	.byte	0x08
	.zero		1


	//   ....[55]....
        /*03f0*/ 	.word	0x000005c0
        /*03f4*/ 	.word	0x000000ff
        /*03f8*/ 	.word	0x00000200
        /*03fc*/ 	.short	0x0100
        /*03fe*/ 	.byte	0x08
	.zero		1


	//   ....[56]....
        /*0400*/ 	.word	0x000005d0
        /*0404*/ 	.word	0x000000ff
        /*0408*/ 	.word	0x000000e0
        /*040c*/ 	.short	0x0100
        /*040e*/ 	.byte	0x08
	.zero		1


	//   ....[57]....
        /*0410*/ 	.word	0x000005e0
        /*0414*/ 	.word	0x000000ff
        /*0418*/ 	.word	0x00000208
        /*041c*/ 	.short	0x0100
        /*041e*/ 	.byte	0x08
	.zero		1


	//   ....[58]....
        /*0420*/ 	.word	0x000005f0
        /*0424*/ 	.word	0x000000ff
        /*0428*/ 	.word	0x000000e8
        /*042c*/ 	.short	0x0100
        /*042e*/ 	.byte	0x08
	.zero		1


	//   ....[59]....
        /*0430*/ 	.word	0x00000600
        /*0434*/ 	.word	0x000000ff
        /*0438*/ 	.word	0x00000210
        /*043c*/ 	.short	0x0100
        /*043e*/ 	.byte	0x08
	.zero		1


	//   ....[60]....
        /*0440*/ 	.word	0x00000610
        /*0444*/ 	.word	0x000000ff
        /*0448*/ 	.word	0x000000f0
        /*044c*/ 	.short	0x0100
        /*044e*/ 	.byte	0x08
	.zero		1


	//   ....[61]....
        /*0450*/ 	.word	0x00000620
        /*0454*/ 	.word	0x000000ff
        /*0458*/ 	.word	0x00000218
        /*045c*/ 	.short	0x0100
        /*045e*/ 	.byte	0x08
	.zero		1


	//   ....[62]....
        /*0460*/ 	.word	0x00000630
        /*0464*/ 	.word	0x000000ff
        /*0468*/ 	.word	0x000000f8
        /*046c*/ 	.short	0x0100
        /*046e*/ 	.byte	0x08
	.zero		1


	//   ....[63]....
        /*0470*/ 	.word	0x00000640
        /*0474*/ 	.word	0x000000ff
        /*0478*/ 	.word	0x00000220
        /*047c*/ 	.short	0x0100
        /*047e*/ 	.byte	0x08
	.zero		1


	//   ....[64]....
        /*0480*/ 	.word	0x00000650
        /*0484*/ 	.word	0x000000ff
        /*0488*/ 	.word	0x00000100
        /*048c*/ 	.short	0x0100
        /*048e*/ 	.byte	0x08
	.zero		1


	//   ....[65]....
        /*0490*/ 	.word	0x00000660
        /*0494*/ 	.word	0x000000ff
        /*0498*/ 	.word	0x00000228
        /*049c*/ 	.short	0x0100
        /*049e*/ 	.byte	0x08
	.zero		1


	//   ....[66]....
        /*04a0*/ 	.word	0x00000670
        /*04a4*/ 	.word	0x000000ff
        /*04a8*/ 	.word	0x00000108
        /*04ac*/ 	.short	0x0100
        /*04ae*/ 	.byte	0x08
	.zero		1


	//   ....[67]....
        /*04b0*/ 	.word	0x00000680
        /*04b4*/ 	.word	0x000000ff
        /*04b8*/ 	.word	0x00000230
        /*04bc*/ 	.short	0x0100
        /*04be*/ 	.byte	0x08
	.zero		1


	//   ....[68]....
        /*04c0*/ 	.word	0x00000690
        /*04c4*/ 	.word	0x000000ff
        /*04c8*/ 	.word	0x00000110
        /*04cc*/ 	.short	0x0100
        /*04ce*/ 	.byte	0x08
	.zero		1


	//   ....[69]....
        /*04d0*/ 	.word	0x000006a0
        /*04d4*/ 	.word	0x000000ff
        /*04d8*/ 	.word	0x00000238
        /*04dc*/ 	.short	0x0100
        /*04de*/ 	.byte	0x08
	.zero		1


	//   ....[70]....
        /*04e0*/ 	.word	0x000006b0
        /*04e4*/ 	.word	0x000000ff
        /*04e8*/ 	.word	0x00000118
        /*04ec*/ 	.short	0x0100
        /*04ee*/ 	.byte	0x08
	.zero		1


	//   ....[71]....
        /*04f0*/ 	.word	0x000006c0
        /*04f4*/ 	.word	0x000000ff
        /*04f8*/ 	.word	0x00000240
        /*04fc*/ 	.short	0x0100
        /*04fe*/ 	.byte	0x08
	.zero		1


	//   ....[72]....
        /*0500*/ 	.word	0x000006d0
        /*0504*/ 	.word	0x000000ff
        /*0508*/ 	.word	0x00000120
        /*050c*/ 	.short	0x0100
        /*050e*/ 	.byte	0x08
	.zero		1


	//   ....[73]....
        /*0510*/ 	.word	0x000006e0
        /*0514*/ 	.word	0x000000ff
        /*0518*/ 	.word	0x00000248
        /*051c*/ 	.short	0x0100
        /*051e*/ 	.byte	0x08
	.zero		1


	//   ....[74]....
        /*0520*/ 	.word	0x00000990
        /*0524*/ 	.word	0x000000ff
        /*0528*/ 	.word	0x00000260
        /*052c*/ 	.short	0x0100
        /*052e*/ 	.byte	0x08
	.zero		1


	//   ....[75]....
        /*0530*/ 	.word	0x00000a10
        /*0534*/ 	.word	0x000000ff
        /*0538*/ 	.word	0x00000268
        /*053c*/ 	.short	0x0100
        /*053e*/ 	.byte	0x08
	.zero		1


	//   ....[76]....
        /*0540*/ 	.word	0x00001880
        /*0544*/ 	.word	0x00000003
        /*0548*/ 	.word	0x00000000
        /*054c*/ 	.short	0x010a
        /*054e*/ 	.byte	0x3f
	.zero		1


	//   ....[77]....
        /*0550*/ 	.word	0x000018e0
        /*0554*/ 	.word	0x00000003
        /*0558*/ 	.word	0x00000000
        /*055c*/ 	.short	0x010a
        /*055e*/ 	.byte	0x3f
	.zero		1


	//   ....[78]....
        /*0560*/ 	.word	0x00001ac0
        /*0564*/ 	.word	0x000000ff
        /*0568*/ 	.word	0x00000000
        /*056c*/ 	.short	0x010a
        /*056e*/ 	.byte	0x04
	.zero		1


	//   ....[79]....
        /*0570*/ 	.word	0x00001b00
        /*0574*/ 	.word	0x000000ff
        /*0578*/ 	.word	0x00000000
        /*057c*/ 	.short	0x010a
        /*057e*/ 	.byte	0x04
	.zero		1


	//   ....[80]....
        /*0580*/ 	.word	0x00001bf0
        /*0584*/ 	.word	0x000000ff
        /*0588*/ 	.word	0x00000000
        /*058c*/ 	.short	0x0101
        /*058e*/ 	.byte	0x04
	.zero		1


	//   ....[81]....
        /*0590*/ 	.word	0x00001df0
        /*0594*/ 	.word	0x000000ff
        /*0598*/ 	.word	0x00000000
        /*059c*/ 	.short	0x0101
        /*059e*/ 	.byte	0x04
	.zero		1


	//   ....[82]....
        /*05a0*/ 	.word	0x000051f0
        /*05a4*/ 	.word	0x0000000e
        /*05a8*/ 	.word	0x00000128
        /*05ac*/ 	.short	0x010a
        /*05ae*/ 	.byte	0x3f
	.zero		1


	//   ....[83]....
        /*05b0*/ 	.word	0x000055e0
        /*05b4*/ 	.word	0x00000006
        /*05b8*/ 	.word	0x00000268
        /*05bc*/ 	.short	0x0101
        /*05be*/ 	.byte	0x3f
	.zero		1


	//   ....[84]....
        /*05c0*/ 	.word	0x00005cc0
        /*05c4*/ 	.word	0x00000007
        /*05c8*/ 	.word	0x00000000
        /*05cc*/ 	.short	0x010a
        /*05ce*/ 	.byte	0x3f
	.zero		1


	//   ....[85]....
        /*05d0*/ 	.word	0x00005d40
        /*05d4*/ 	.word	0x00000009
        /*05d8*/ 	.word	0x00000000
        /*05dc*/ 	.short	0x010a
        /*05de*/ 	.byte	0x3f
	.zero		1


	//   ....[86]....
        /*05e0*/ 	.word	0x00005dd0
        /*05e4*/ 	.word	0x00000006
        /*05e8*/ 	.word	0x00000000
        /*05ec*/ 	.short	0x010a
        /*05ee*/ 	.byte	0x3f
	.zero		1


	//   ....[87]....
        /*05f0*/ 	.word	0x00005e60
        /*05f4*/ 	.word	0x00000009
        /*05f8*/ 	.word	0x00000000
        /*05fc*/ 	.short	0x010a
        /*05fe*/ 	.byte	0x3f
	.zero		1


	//   ....[88]....
        /*0600*/ 	.word	0x00005ef0
        /*0604*/ 	.word	0x00000006
        /*0608*/ 	.word	0x00000000
        /*060c*/ 	.short	0x010a
        /*060e*/ 	.byte	0x3f
	.zero		1


	//   ....[89]....
        /*0610*/ 	.word	0x00005f80
        /*0614*/ 	.word	0x00000009
        /*0618*/ 	.word	0x00000000
        /*061c*/ 	.short	0x010a
        /*061e*/ 	.byte	0x3f
	.zero		1


	//   ....[90]....
        /*0620*/ 	.word	0x00006010
        /*0624*/ 	.word	0x00000006
        /*0628*/ 	.word	0x00000000
        /*062c*/ 	.short	0x010a
        /*062e*/ 	.byte	0x3f
	.zero		1


	//   ....[91]....
        /*0630*/ 	.word	0x000060a0
        /*0634*/ 	.word	0x00000009
        /*0638*/ 	.word	0x00000000
        /*063c*/ 	.short	0x010a
        /*063e*/ 	.byte	0x3f
	.zero		1


	//   ....[92]....
        /*0640*/ 	.word	0x00006130
        /*0644*/ 	.word	0x00000006
        /*0648*/ 	.word	0x00000000
        /*064c*/ 	.short	0x010a
        /*064e*/ 	.byte	0x3f
	.zero		1


	//   ....[93]....
        /*0650*/ 	.word	0x000061c0
        /*0654*/ 	.word	0x00000009
        /*0658*/ 	.word	0x00000000
        /*065c*/ 	.short	0x010a
        /*065e*/ 	.byte	0x3f
	.zero		1


	//   ....[94]....
        /*0660*/ 	.word	0x00006250
        /*0664*/ 	.word	0x00000006
        /*0668*/ 	.word	0x00000000
        /*066c*/ 	.short	0x010a
        /*066e*/ 	.byte	0x3f
	.zero		1


	//   ....[95]....
        /*0670*/ 	.word	0x000062e0
        /*0674*/ 	.word	0x00000009
        /*0678*/ 	.word	0x00000000
        /*067c*/ 	.short	0x010a
        /*067e*/ 	.byte	0x3f
	.zero		1


	//   ....[96]....
        /*0680*/ 	.word	0x00006370
        /*0684*/ 	.word	0x00000006
        /*0688*/ 	.word	0x00000000
        /*068c*/ 	.short	0x010a
        /*068e*/ 	.byte	0x3f
	.zero		1


	//   ....[97]....
        /*0690*/ 	.word	0x00006400
        /*0694*/ 	.word	0x00000009
        /*0698*/ 	.word	0x00000000
        /*069c*/ 	.short	0x010a
        /*069e*/ 	.byte	0x3f
	.zero		1


	//   ....[98]....
        /*06a0*/ 	.word	0x00006490
        /*06a4*/ 	.word	0x00000006
        /*06a8*/ 	.word	0x00000000
        /*06ac*/ 	.short	0x010a
        /*06ae*/ 	.byte	0x3f
	.zero		1


	//   ....[99]....
        /*06b0*/ 	.word	0x00006520
        /*06b4*/ 	.word	0x00000009
        /*06b8*/ 	.word	0x00000000
        /*06bc*/ 	.short	0x010a
        /*06be*/ 	.byte	0x3f
	.zero		1


	//   ....[100]....
        /*06c0*/ 	.word	0x000065b0
        /*06c4*/ 	.word	0x00000006
        /*06c8*/ 	.word	0x00000000
        /*06cc*/ 	.short	0x010a
        /*06ce*/ 	.byte	0x3f
	.zero		1


	//   ....[101]....
        /*06d0*/ 	.word	0x00006640
        /*06d4*/ 	.word	0x00000009
        /*06d8*/ 	.word	0x00000000
        /*06dc*/ 	.short	0x010a
        /*06de*/ 	.byte	0x3f
	.zero		1


	//   ....[102]....
        /*06e0*/ 	.word	0x000066d0
        /*06e4*/ 	.word	0x00000006
        /*06e8*/ 	.word	0x00000000
        /*06ec*/ 	.short	0x010a
        /*06ee*/ 	.byte	0x3f
	.zero		1


	//   ....[103]....
        /*06f0*/ 	.word	0x00006760
        /*06f4*/ 	.word	0x00000009
        /*06f8*/ 	.word	0x00000000
        /*06fc*/ 	.short	0x010a
        /*06fe*/ 	.byte	0x3f
	.zero		1


	//   ....[104]....
        /*0700*/ 	.word	0x000067f0
        /*0704*/ 	.word	0x00000006
        /*0708*/ 	.word	0x00000000
        /*070c*/ 	.short	0x010a
        /*070e*/ 	.byte	0x3f
	.zero		1


	//   ....[105]....
        /*0710*/ 	.word	0x00006880
        /*0714*/ 	.word	0x00000009
        /*0718*/ 	.word	0x00000000
        /*071c*/ 	.short	0x010a
        /*071e*/ 	.byte	0x3f
	.zero		1


	//   ....[106]....
        /*0720*/ 	.word	0x00006910
        /*0724*/ 	.word	0x00000006
        /*0728*/ 	.word	0x00000000
        /*072c*/ 	.short	0x010a
        /*072e*/ 	.byte	0x3f
	.zero		1


	//   ....[107]....
        /*0730*/ 	.word	0x000069a0
        /*0734*/ 	.word	0x00000009
        /*0738*/ 	.word	0x00000000
        /*073c*/ 	.short	0x010a
        /*073e*/ 	.byte	0x3f
	.zero		1


	//   ....[108]....
        /*0740*/ 	.word	0x00006a30
        /*0744*/ 	.word	0x00000006
        /*0748*/ 	.word	0x00000000
        /*074c*/ 	.short	0x010a
        /*074e*/ 	.byte	0x3f
	.zero		1


	//   ....[109]....
        /*0750*/ 	.word	0x00006ac0
        /*0754*/ 	.word	0x00000009
        /*0758*/ 	.word	0x00000000
        /*075c*/ 	.short	0x010a
        /*075e*/ 	.byte	0x3f
	.zero		1


	//   ....[110]....
        /*0760*/ 	.word	0x00006b50
        /*0764*/ 	.word	0x00000006
        /*0768*/ 	.word	0x00000000
        /*076c*/ 	.short	0x010a
        /*076e*/ 	.byte	0x3f
	.zero		1


	//   ....[111]....
        /*0770*/ 	.word	0x00006be0
        /*0774*/ 	.word	0x00000009
        /*0778*/ 	.word	0x00000000
        /*077c*/ 	.short	0x010a
        /*077e*/ 	.byte	0x3f
	.zero		1


	//   ....[112]....
        /*0780*/ 	.word	0x00006c70
        /*0784*/ 	.word	0x00000006
        /*0788*/ 	.word	0x00000000
        /*078c*/ 	.short	0x010a
        /*078e*/ 	.byte	0x3f
	.zero		1


	//   ....[113]....
        /*0790*/ 	.word	0x00006d00
        /*0794*/ 	.word	0x00000009
        /*0798*/ 	.word	0x00000000
        /*079c*/ 	.short	0x010a
        /*079e*/ 	.byte	0x3f
	.zero		1


	//   ....[114]....
        /*07a0*/ 	.word	0x00006d90
        /*07a4*/ 	.word	0x00000006
        /*07a8*/ 	.word	0x00000000
        /*07ac*/ 	.short	0x010a
        /*07ae*/ 	.byte	0x3f
	.zero		1


	//   ....[115]....
        /*07b0*/ 	.word	0x00006e20
        /*07b4*/ 	.word	0x00000009
        /*07b8*/ 	.word	0x00000000
        /*07bc*/ 	.short	0x010a
        /*07be*/ 	.byte	0x3f
	.zero		1


	//   ....[116]....
        /*07c0*/ 	.word	0x00006eb0
        /*07c4*/ 	.word	0x00000006
        /*07c8*/ 	.word	0x00000000
        /*07cc*/ 	.short	0x010a
        /*07ce*/ 	.byte	0x3f
	.zero		1


	//   ....[117]....
        /*07d0*/ 	.word	0x00006f40
        /*07d4*/ 	.word	0x00000009
        /*07d8*/ 	.word	0x00000000
        /*07dc*/ 	.short	0x010a
        /*07de*/ 	.byte	0x3f
	.zero		1


	//   ....[118]....
        /*07e0*/ 	.word	0x00006fd0
        /*07e4*/ 	.word	0x00000006
        /*07e8*/ 	.word	0x00000000
        /*07ec*/ 	.short	0x010a
        /*07ee*/ 	.byte	0x3f
	.zero		1


	//   ....[119]....
        /*07f0*/ 	.word	0x00007060
        /*07f4*/ 	.word	0x00000009
        /*07f8*/ 	.word	0x00000000
        /*07fc*/ 	.short	0x010a
        /*07fe*/ 	.byte	0x3f
	.zero		1


	//   ....[120]....
        /*0800*/ 	.word	0x000070f0
        /*0804*/ 	.word	0x00000003
        /*0808*/ 	.word	0x00000000
        /*080c*/ 	.short	0x010a
        /*080e*/ 	.byte	0x3f
	.zero		1


	//   ....[121]....
        /*0810*/ 	.word	0x00007150
        /*0814*/ 	.word	0x00000003
        /*0818*/ 	.word	0x00000000
        /*081c*/ 	.short	0x010a
        /*081e*/ 	.byte	0x3f
	.zero		1


	//   ....[122]....
        /*0820*/ 	.word	0x000071b0
        /*0824*/ 	.word	0x00000004
        /*0828*/ 	.word	0x00000000
        /*082c*/ 	.short	0x010a
        /*082e*/ 	.byte	0x3f
	.zero		1


	//   ....[123]....
        /*0830*/ 	.word	0x00007280
        /*0834*/ 	.word	0x0000000e
        /*0838*/ 	.word	0x00000128
        /*083c*/ 	.short	0x010a
        /*083e*/ 	.byte	0x3f
	.zero		1


	//   ....[124]....
        /*0840*/ 	.word	0x00007350
        /*0844*/ 	.word	0x00000007
        /*0848*/ 	.word	0x00000000
        /*084c*/ 	.short	0x010a
        /*084e*/ 	.byte	0x3f
	.zero		1


	//   ....[125]....
        /*0850*/ 	.word	0x000073a0
        /*0854*/ 	.word	0x00000009
        /*0858*/ 	.word	0x00000000
        /*085c*/ 	.short	0x010a
        /*085e*/ 	.byte	0x3f
	.zero		1


	//   ....[126]....
        /*0860*/ 	.word	0x000073f0
        /*0864*/ 	.word	0x00000006
        /*0868*/ 	.word	0x00000000
        /*086c*/ 	.short	0x010a
        /*086e*/ 	.byte	0x3f
	.zero		1


	//   ....[127]....
        /*0870*/ 	.word	0x00007440
        /*0874*/ 	.word	0x00000009
        /*0878*/ 	.word	0x00000000
        /*087c*/ 	.short	0x010a
        /*087e*/ 	.byte	0x3f
	.zero		1


	//   ....[128]....
        /*0880*/ 	.word	0x00007490
        /*0884*/ 	.word	0x00000006
        /*0888*/ 	.word	0x00000000
        /*088c*/ 	.short	0x010a
        /*088e*/ 	.byte	0x3f
	.zero		1


	//   ....[129]....
        /*0890*/ 	.word	0x000074e0
        /*0894*/ 	.word	0x00000009
        /*0898*/ 	.word	0x00000000
        /*089c*/ 	.short	0x010a
        /*089e*/ 	.byte	0x3f
	.zero		1


	//   ....[130]....
        /*08a0*/ 	.word	0x00007530
        /*08a4*/ 	.word	0x00000006
        /*08a8*/ 	.word	0x00000000
        /*08ac*/ 	.short	0x010a
        /*08ae*/ 	.byte	0x3f
	.zero		1


	//   ....[131]....
        /*08b0*/ 	.word	0x00007580
        /*08b4*/ 	.word	0x00000009
        /*08b8*/ 	.word	0x00000000
        /*08bc*/ 	.short	0x010a
        /*08be*/ 	.byte	0x3f
	.zero		1


	//   ....[132]....
        /*08c0*/ 	.word	0x000075d0
        /*08c4*/ 	.word	0x00000006
        /*08c8*/ 	.word	0x00000000
        /*08cc*/ 	.short	0x010a
        /*08ce*/ 	.byte	0x3f
	.zero		1


	//   ....[133]....
        /*08d0*/ 	.word	0x00007620
        /*08d4*/ 	.word	0x00000009
        /*08d8*/ 	.word	0x00000000
        /*08dc*/ 	.short	0x010a
        /*08de*/ 	.byte	0x3f
	.zero		1


	//   ....[134]....
        /*08e0*/ 	.word	0x00007670
        /*08e4*/ 	.word	0x00000006
        /*08e8*/ 	.word	0x00000000
        /*08ec*/ 	.short	0x010a
        /*08ee*/ 	.byte	0x3f
	.zero		1


	//   ....[135]....
        /*08f0*/ 	.word	0x000076c0
        /*08f4*/ 	.word	0x00000009
        /*08f8*/ 	.word	0x00000000
        /*08fc*/ 	.short	0x010a
        /*08fe*/ 	.byte	0x3f
	.zero		1


	//   ....[136]....
        /*0900*/ 	.word	0x00007710
        /*0904*/ 	.word	0x00000006
        /*0908*/ 	.word	0x00000000
        /*090c*/ 	.short	0x010a
        /*090e*/ 	.byte	0x3f
	.zero		1


	//   ....[137]....
        /*0910*/ 	.word	0x00007760
        /*0914*/ 	.word	0x00000009
        /*0918*/ 	.word	0x00000000
        /*091c*/ 	.short	0x010a
        /*091e*/ 	.byte	0x3f
	.zero		1


	//   ....[138]....
        /*0920*/ 	.word	0x000077b0
        /*0924*/ 	.word	0x00000006
        /*0928*/ 	.word	0x00000000
        /*092c*/ 	.short	0x010a
        /*092e*/ 	.byte	0x3f
	.zero		1


	//   ....[139]....
        /*0930*/ 	.word	0x00007800
        /*0934*/ 	.word	0x00000009
        /*0938*/ 	.word	0x00000000
        /*093c*/ 	.short	0x010a
        /*093e*/ 	.byte	0x3f
	.zero		1


	//   ....[140]....
        /*0940*/ 	.word	0x00007850
        /*0944*/ 	.word	0x00000006
        /*0948*/ 	.word	0x00000000
        /*094c*/ 	.short	0x010a
        /*094e*/ 	.byte	0x3f
	.zero		1


	//   ....[141]....
        /*0950*/ 	.word	0x000078a0
        /*0954*/ 	.word	0x00000009
        /*0958*/ 	.word	0x00000000
        /*095c*/ 	.short	0x010a
        /*095e*/ 	.byte	0x3f
	.zero		1


	//   ....[142]....
        /*0960*/ 	.word	0x000078f0
        /*0964*/ 	.word	0x00000006
        /*0968*/ 	.word	0x00000000
        /*096c*/ 	.short	0x010a
        /*096e*/ 	.byte	0x3f
	.zero		1


	//   ....[143]....
        /*0970*/ 	.word	0x00007940
        /*0974*/ 	.word	0x00000009
        /*0978*/ 	.word	0x00000000
        /*097c*/ 	.short	0x010a
        /*097e*/ 	.byte	0x3f
	.zero		1


	//   ....[144]....
        /*0980*/ 	.word	0x00007990
        /*0984*/ 	.word	0x00000006
        /*0988*/ 	.word	0x00000000
        /*098c*/ 	.short	0x010a
        /*098e*/ 	.byte	0x3f
	.zero		1


	//   ....[145]....
        /*0990*/ 	.word	0x000079e0
        /*0994*/ 	.word	0x00000009
        /*0998*/ 	.word	0x00000000
        /*099c*/ 	.short	0x010a
        /*099e*/ 	.byte	0x3f
	.zero		1


	//   ....[146]....
        /*09a0*/ 	.word	0x00007a30
        /*09a4*/ 	.word	0x00000006
        /*09a8*/ 	.word	0x00000000
        /*09ac*/ 	.short	0x010a
        /*09ae*/ 	.byte	0x3f
	.zero		1


	//   ....[147]....
        /*09b0*/ 	.word	0x00007a80
        /*09b4*/ 	.word	0x00000009
        /*09b8*/ 	.word	0x00000000
        /*09bc*/ 	.short	0x010a
        /*09be*/ 	.byte	0x3f
	.zero		1


	//   ....[148]....
        /*09c0*/ 	.word	0x00007ad0
        /*09c4*/ 	.word	0x00000006
        /*09c8*/ 	.word	0x00000000
        /*09cc*/ 	.short	0x010a
        /*09ce*/ 	.byte	0x3f
	.zero		1


	//   ....[149]....
        /*09d0*/ 	.word	0x00007b20
        /*09d4*/ 	.word	0x00000009
        /*09d8*/ 	.word	0x00000000
        /*09dc*/ 	.short	0x010a
        /*09de*/ 	.byte	0x3f
	.zero		1


	//   ....[150]....
        /*09e0*/ 	.word	0x00007b70
        /*09e4*/ 	.word	0x00000006
        /*09e8*/ 	.word	0x00000000
        /*09ec*/ 	.short	0x010a
        /*09ee*/ 	.byte	0x3f
	.zero		1


	//   ....[151]....
        /*09f0*/ 	.word	0x00007bc0
        /*09f4*/ 	.word	0x00000009
        /*09f8*/ 	.word	0x00000000
        /*09fc*/ 	.short	0x010a
        /*09fe*/ 	.byte	0x3f
	.zero		1


	//   ....[152]....
        /*0a00*/ 	.word	0x00007c10
        /*0a04*/ 	.word	0x00000006
        /*0a08*/ 	.word	0x00000000
        /*0a0c*/ 	.short	0x010a
        /*0a0e*/ 	.byte	0x3f
	.zero		1


	//   ....[153]....
        /*0a10*/ 	.word	0x00007c60
        /*0a14*/ 	.word	0x00000009
        /*0a18*/ 	.word	0x00000000
        /*0a1c*/ 	.short	0x010a
        /*0a1e*/ 	.byte	0x3f
	.zero		1


	//   ....[154]....
        /*0a20*/ 	.word	0x00007cb0
        /*0a24*/ 	.word	0x00000006
        /*0a28*/ 	.word	0x00000000
        /*0a2c*/ 	.short	0x010a
        /*0a2e*/ 	.byte	0x3f
	.zero		1


	//   ....[155]....
        /*0a30*/ 	.word	0x00007d00
        /*0a34*/ 	.word	0x00000009
        /*0a38*/ 	.word	0x00000000
        /*0a3c*/ 	.short	0x010a
        /*0a3e*/ 	.byte	0x3f
	.zero		1


	//   ....[156]....
        /*0a40*/ 	.word	0x00007d50
        /*0a44*/ 	.word	0x00000006
        /*0a48*/ 	.word	0x00000000
        /*0a4c*/ 	.short	0x010a
        /*0a4e*/ 	.byte	0x3f
	.zero		1


	//   ....[157]....
        /*0a50*/ 	.word	0x00007da0
        /*0a54*/ 	.word	0x00000009
        /*0a58*/ 	.word	0x00000000
        /*0a5c*/ 	.short	0x010a
        /*0a5e*/ 	.byte	0x3f
	.zero		1


	//   ....[158]....
        /*0a60*/ 	.word	0x00007df0
        /*0a64*/ 	.word	0x00000006
        /*0a68*/ 	.word	0x00000000
        /*0a6c*/ 	.short	0x010a
        /*0a6e*/ 	.byte	0x3f
	.zero		1


	//   ....[159]....
        /*0a70*/ 	.word	0x00007e40
        /*0a74*/ 	.word	0x00000009
        /*0a78*/ 	.word	0x00000000
        /*0a7c*/ 	.short	0x010a
        /*0a7e*/ 	.byte	0x3f
	.zero		1


	//----- nvinfo : EIATTR_NUM_MBARRIERS
	.align		4
.L_35:
        /*0a80*/ 	.byte	0x03, 0x38
        /*0a82*/ 	.short	0x004c


	//----- nvinfo : EIATTR_EXIT_INSTR_OFFSETS
	.align		4
        /*0a84*/ 	.byte	0x04, 0x1c
        /*0a86*/ 	.short	(.L_37 - .L_36)


	//   ....[0]....
.L_36:
        /*0a88*/ 	.word	0x00000ab0


	//   ....[1]....
        /*0a8c*/ 	.word	0x00001370


	//   ....[2]....
        /*0a90*/ 	.word	0x000048d0


	//   ....[3]....
        /*0a94*/ 	.word	0x00004f00


	//   ....[4]....
        /*0a98*/ 	.word	0x00007140


	//----- nvinfo : EIATTR_MAX_THREADS
	.align		4
.L_37:
        /*0a9c*/ 	.byte	0x04, 0x05
        /*0a9e*/ 	.short	(.L_39 - .L_38)
.L_38:
        /*0aa0*/ 	.word	0x00000180
        /*0aa4*/ 	.word	0x00000001
        /*0aa8*/ 	.word	0x00000001


	//----- nvinfo : EIATTR_CRS_STACK_SIZE
	.align		4
.L_39:
        /*0aac*/ 	.byte	0x04, 0x1e
        /*0aae*/ 	.short	(.L_41 - .L_40)
.L_40:
        /*0ab0*/ 	.word	0x00000000


	//----- nvinfo : EIATTR_CBANK_PARAM_SIZE
	.align		4
.L_41:
        /*0ab4*/ 	.byte	0x03, 0x19
        /*0ab6*/ 	.short	0x0470


	//----- nvinfo : EIATTR_PARAM_CBANK
	.align		4
        /*0ab8*/ 	.byte	0x04, 0x0a
        /*0aba*/ 	.short	(.L_43 - .L_42)
	.align		4
.L_42:
        /*0abc*/ 	.word	index@(.nv.constant0._ZN7cutlass13device_kernelINS_4gemm6kernel13GemmUniversalIN4cute5tupleIJiiiiEEENS1_10collective13CollectiveMmaINS1_34MainloopSm90TmaGmmaWarpSpecializedILi37ENS5_IJNS4_1CILi1EEESB_SB_EEENS1_35KernelTmaWarpSpecializedCooperativeEEENS5_IJNSA_ILi128EEENSA_ILi64EEENSA_ILi16EEEEEENS_6half_tENS5_IJlSB_lEEESJ_SK_NS4_8TiledMMAINS4_8MMA_AtomIJNS4_4SM904GMMA25MMA_64x64x16_F32F16F16_SSILNSO_5MajorE0ELSQ_0ELNSO_7ScaleInE1ELSR_1EEEEEENS4_6LayoutINS5_IJNSA_ILi2EEESB_SB_EEENS5_IJSB_NSA_ILi0EEESX_EEEEENS5_IJNS4_10UnderscoreES10_S10_EEEEENS4_13SM90_TMA_LOADENS4_14ComposedLayoutINS4_7SwizzleILi1ELi4ELi3EEENS4_18smem_ptr_flag_bitsILi16EEENSU_INS5_IJNSA_ILi8EEESH_EEENS5_IJSH_SB_EEEEEEEvNS4_8identityES13_S1D_vS1E_EENS_8epilogue10collective6detail29Sm90TmaWarpSpecializedAdapterINS1H_15DefaultEpilogueISJ_SK_SK_NS1G_6thread17LinearCombinationISJ_Li1EffLNS1L_9ScaleType4KindE0ELNS_15FloatRoundStyleE2ESJ_EENS1_15EpilogueDefaultEEEEEvvEEEEvNT_6ParamsE)
        /*0ac0*/ 	.short	0x0210
        /*0ac2*/ 	.short	0x0470


	//----- nvinfo : EIATTR_SW_WAR
	.align		4
.L_43:
        /*0ac4*/ 	.byte	0x04, 0x36
        /*0ac6*/ 	.short	(.L_45 - .L_44)
.L_44:
        /*0ac8*/ 	.word	0x00000008
.L_45:


//--------------------- .nv.callgraph             --------------------------
	.section	.nv.callgraph,"",@"SHT_CUDA_CALLGRAPH"
	.align	4
	.sectionentsize	8
	.align		4
        /*0000*/ 	.word	0x00000000
	.align		4
        /*0004*/ 	.word	0xffffffff
	.align		4
        /*0008*/ 	.word	index@(_ZN7cutlass13device_kernelINS_4gemm6kernel13GemmUniversalIN4cute5tupleIJiiiiEEENS1_10collective13CollectiveMmaINS1_34MainloopSm90TmaGmmaWarpSpecializedILi37ENS5_IJNS4_1CILi1EEESB_SB_EEENS1_35KernelTmaWarpSpecializedCooperativeEEENS5_IJNSA_ILi128EEENSA_ILi64EEENSA_ILi16EEEEEENS_6half_tENS5_IJlSB_lEEESJ_SK_NS4_8TiledMMAINS4_8MMA_AtomIJNS4_4SM904GMMA25MMA_64x64x16_F32F16F16_SSILNSO_5MajorE0ELSQ_0ELNSO_7ScaleInE1ELSR_1EEEEEENS4_6LayoutINS5_IJNSA_ILi2EEESB_SB_EEENS5_IJSB_NSA_ILi0EEESX_EEEEENS5_IJNS4_10UnderscoreES10_S10_EEEEENS4_13SM90_TMA_LOADENS4_14ComposedLayoutINS4_7SwizzleILi1ELi4ELi3EEENS4_18smem_ptr_flag_bitsILi16EEENSU_INS5_IJNSA_ILi8EEESH_EEENS5_IJSH_SB_EEEEEEEvNS4_8identityES13_S1D_vS1E_EENS_8epilogue10collective6detail29Sm90TmaWarpSpecializedAdapterINS1H_15DefaultEpilogueISJ_SK_SK_NS1G_6thread17LinearCombinationISJ_Li1EffLNS1L_9ScaleType4KindE0ELNS_15FloatRoundStyleE2ESJ_EENS1_15EpilogueDefaultEEEEEvvEEEEvNT_6ParamsE)
	.align		4
        /*000c*/ 	.word	index@(__assertfail)
	.align		4
        /*0010*/ 	.word	0x00000000
	.align		4
        /*0014*/ 	.word	0xfffffffe
	.align		4
        /*0018*/ 	.word	0x00000000
	.align		4
        /*001c*/ 	.word	0xfffffffd
	.align		4
        /*0020*/ 	.word	0x00000000
	.align		4
        /*0024*/ 	.word	0xfffffffc


//--------------------- .nv.constant4             --------------------------
	.section	.nv.constant4,"a",@progbits
	.align	8
	.align		8
.nv.constant4:
        /*0000*/ 	.dword	__assertfail
	.align		8
        /*0008*/ 	.dword	__unnamed_1
	.align		8
        /*0010*/ 	.dword	_ZN39_INTERNAL_651d43d1_4_k_cu_82494423_63274cuda3std3__45__cpo5beginE
	.align		8
        /*0018*/ 	.dword	_ZN39_INTERNAL_651d43d1_4_k_cu_82494423_63274cuda3std3__45__cpo3endE
	.align		8
        /*0020*/ 	.dword	_ZN39_INTERNAL_651d43d1_4_k_cu_82494423_63274cuda3std3__45__cpo6cbeginE
	.align		8
        /*0028*/ 	.dword	_ZN39_INTERNAL_651d43d1_4_k_cu_82494423_63274cuda3std3__45__cpo4cendE
	.align		8
        /*0030*/ 	.dword	_ZN39_INTERNAL_651d43d1_4_k_cu_82494423_63274cuda3std3__441_GLOBAL__N__651d43d1_4_k_cu_82494423_63276ignoreE
	.align		8
        /*0038*/ 	.dword	_ZN39_INTERNAL_651d43d1_4_k_cu_82494423_63274cuda3std3__419piecewise_constructE
	.align		8
        /*0040*/ 	.dword	_ZN39_INTERNAL_651d43d1_4_k_cu_82494423_63274cuda3std3__48in_placeE
	.align		8
        /*0048*/ 	.dword	_ZN39_INTERNAL_651d43d1_4_k_cu_82494423_63274cuda3std6ranges3__45__cpo4swapE
	.align		8
        /*0050*/ 	.dword	_ZN39_INTERNAL_651d43d1_4_k_cu_82494423_63274cuda3std6ranges3__45__cpo9iter_moveE
	.align		8
        /*0058*/ 	.dword	_ZN39_INTERNAL_651d43d1_4_k_cu_82494423_63274cute7productE
	.align		8
        /*0060*/ 	.dword	_ZN39_INTERNAL_651d43d1_4_k_cu_82494423_63274cute1_E
	.align		8
        /*0068*/ 	.dword	$str$22
	.align		8
        /*0070*/ 	.dword	$str$23


//--------------------- .text._ZN7cutlass13device_kernelINS_4gemm6kernel13GemmUniversalIN4cute5tupleIJiiiiEEENS1_10collective13CollectiveMmaINS1_34MainloopSm90TmaGmmaWarpSpecializedILi37ENS5_IJNS4_1CILi1EEESB_SB_EEENS1_35KernelTmaWarpSpecializedCooperativeEEENS5_IJNSA_ILi128EEENSA_ILi64EEENSA_ILi16EEEEEENS_6half_tENS5_IJlSB_lEEESJ_SK_NS4_8TiledMMAINS4_8MMA_AtomIJNS4_4SM904GMMA25MMA_64x64x16_F32F16F16_SSILNSO_5MajorE0ELSQ_0ELNSO_7ScaleInE1ELSR_1EEEEEENS4_6LayoutINS5_IJNSA_ILi2EEESB_SB_EEENS5_IJSB_NSA_ILi0EEESX_EEEEENS5_IJNS4_10UnderscoreES10_S10_EEEEENS4_13SM90_TMA_LOADENS4_14ComposedLayoutINS4_7SwizzleILi1ELi4ELi3EEENS4_18smem_ptr_flag_bitsILi16EEENSU_INS5_IJNSA_ILi8EEESH_EEENS5_IJSH_SB_EEEEEEEvNS4_8identityES13_S1D_vS1E_EENS_8epilogue10collective6detail29Sm90TmaWarpSpecializedAdapterINS1H_15DefaultEpilogueISJ_SK_SK_NS1G_6thread17LinearCombinationISJ_Li1EffLNS1L_9ScaleType4KindE0ELNS_15FloatRoundStyleE2ESJ_EENS1_15EpilogueDefaultEEEEEvvEEEEvNT_6ParamsE --------------------------
	.section	.text._ZN7cutlass13device_kernelINS_4gemm6kernel13GemmUniversalIN4cute5tupleIJiiiiEEENS1_10collective13CollectiveMmaINS1_34MainloopSm90TmaGmmaWarpSpecializedILi37ENS5_IJNS4_1CILi1EEESB_SB_EEENS1_35KernelTmaWarpSpecializedCooperativeEEENS5_IJNSA_ILi128EEENSA_ILi64EEENSA_ILi16EEEEEENS_6half_tENS5_IJlSB_lEEESJ_SK_NS4_8TiledMMAINS4_8MMA_AtomIJNS4_4SM904GMMA25MMA_64x64x16_F32F16F16_SSILNSO_5MajorE0ELSQ_0ELNSO_7ScaleInE1ELSR_1EEEEEENS4_6LayoutINS5_IJNSA_ILi2EEESB_SB_EEENS5_IJSB_NSA_ILi0EEESX_EEEEENS5_IJNS4_10UnderscoreES10_S10_EEEEENS4_13SM90_TMA_LOADENS4_14ComposedLayoutINS4_7SwizzleILi1ELi4ELi3EEENS4_18smem_ptr_flag_bitsILi16EEENSU_INS5_IJNSA_ILi8EEESH_EEENS5_IJSH_SB_EEEEEEEvNS4_8identityES13_S1D_vS1E_EENS_8epilogue10collective6detail29Sm90TmaWarpSpecializedAdapterINS1H_15DefaultEpilogueISJ_SK_SK_NS1G_6thread17LinearCombinationISJ_Li1EffLNS1L_9ScaleType4KindE0ELNS_15FloatRoundStyleE2ESJ_EENS1_15EpilogueDefaultEEEEEvvEEEEvNT_6ParamsE,"ax",@progbits
	.align	128
.text._ZN7cutlass13device_kernelINS_4gemm6kernel13GemmUniversalIN4cute5tupleIJiiiiEEENS1_10collective13CollectiveMmaINS1_34MainloopSm90TmaGmmaWarpSpecializedILi37ENS5_IJNS4_1CILi1EEESB_SB_EEENS1_35KernelTmaWarpSpecializedCooperativeEEENS5_IJNSA_ILi128EEENSA_ILi64EEENSA_ILi16EEEEEENS_6half_tENS5_IJlSB_lEEESJ_SK_NS4_8TiledMMAINS4_8MMA_AtomIJNS4_4SM904GMMA25MMA_64x64x16_F32F16F16_SSILNSO_5MajorE0ELSQ_0ELNSO_7ScaleInE1ELSR_1EEEEEENS4_6LayoutINS5_IJNSA_ILi2EEESB_SB_EEENS5_IJSB_NSA_ILi0EEESX_EEEEENS5_IJNS4_10UnderscoreES10_S10_EEEEENS4_13SM90_TMA_LOADENS4_14ComposedLayoutINS4_7SwizzleILi1ELi4ELi3EEENS4_18smem_ptr_flag_bitsILi16EEENSU_INS5_IJNSA_ILi8EEESH_EEENS5_IJSH_SB_EEEEEEEvNS4_8identityES13_S1D_vS1E_EENS_8epilogue10collective6detail29Sm90TmaWarpSpecializedAdapterINS1H_15DefaultEpilogueISJ_SK_SK_NS1G_6thread17LinearCombinationISJ_Li1EffLNS1L_9ScaleType4KindE0ELNS_15FloatRoundStyleE2ESJ_EENS1_15EpilogueDefaultEEEEEvvEEEEvNT_6ParamsE:
        .type           _ZN7cutlass13device_kernelINS_4gemm6kernel13GemmUniversalIN4cute5tupleIJiiiiEEENS1_10collective13CollectiveMmaINS1_34MainloopSm90TmaGmmaWarpSpecializedILi37ENS5_IJNS4_1CILi1EEESB_SB_EEENS1_35KernelTmaWarpSpecializedCooperativeEEENS5_IJNSA_ILi128EEENSA_ILi64EEENSA_ILi16EEEEEENS_6half_tENS5_IJlSB_lEEESJ_SK_NS4_8TiledMMAINS4_8MMA_AtomIJNS4_4SM904GMMA25MMA_64x64x16_F32F16F16_SSILNSO_5MajorE0ELSQ_0ELNSO_7ScaleInE1ELSR_1EEEEEENS4_6LayoutINS5_IJNSA_ILi2EEESB_SB_EEENS5_IJSB_NSA_ILi0EEESX_EEEEENS5_IJNS4_10UnderscoreES10_S10_EEEEENS4_13SM90_TMA_LOADENS4_14ComposedLayoutINS4_7SwizzleILi1ELi4ELi3EEENS4_18smem_ptr_flag_bitsILi16EEENSU_INS5_IJNSA_ILi8EEESH_EEENS5_IJSH_SB_EEEEEEEvNS4_8identityES13_S1D_vS1E_EENS_8epilogue10collective6detail29Sm90TmaWarpSpecializedAdapterINS1H_15DefaultEpilogueISJ_SK_SK_NS1G_6thread17LinearCombinationISJ_Li1EffLNS1L_9ScaleType4KindE0ELNS_15FloatRoundStyleE2ESJ_EENS1_15EpilogueDefaultEEEEEvvEEEEvNT_6ParamsE,@function
        .size           _ZN7cutlass13device_kernelINS_4gemm6kernel13GemmUniversalIN4cute5tupleIJiiiiEEENS1_10collective13CollectiveMmaINS1_34MainloopSm90TmaGmmaWarpSpecializedILi37ENS5_IJNS4_1CILi1EEESB_SB_EEENS1_35KernelTmaWarpSpecializedCooperativeEEENS5_IJNSA_ILi128EEENSA_ILi64EEENSA_ILi16EEEEEENS_6half_tENS5_IJlSB_lEEESJ_SK_NS4_8TiledMMAINS4_8MMA_AtomIJNS4_4SM904GMMA25MMA_64x64x16_F32F16F16_SSILNSO_5MajorE0ELSQ_0ELNSO_7ScaleInE1ELSR_1EEEEEENS4_6LayoutINS5_IJNSA_ILi2EEESB_SB_EEENS5_IJSB_NSA_ILi0EEESX_EEEEENS5_IJNS4_10UnderscoreES10_S10_EEEEENS4_13SM90_TMA_LOADENS4_14ComposedLayoutINS4_7SwizzleILi1ELi4ELi3EEENS4_18smem_ptr_flag_bitsILi16EEENSU_INS5_IJNSA_ILi8EEESH_EEENS5_IJSH_SB_EEEEEEEvNS4_8identityES13_S1D_vS1E_EENS_8epilogue10collective6detail29Sm90TmaWarpSpecializedAdapterINS1H_15DefaultEpilogueISJ_SK_SK_NS1G_6thread17LinearCombinationISJ_Li1EffLNS1L_9ScaleType4KindE0ELNS_15FloatRoundStyleE2ESJ_EENS1_15EpilogueDefaultEEEEEvvEEEEvNT_6ParamsE,(.L_x_197 - _ZN7cutlass13device_kernelINS_4gemm6kernel13GemmUniversalIN4cute5tupleIJiiiiEEENS1_10collective13CollectiveMmaINS1_34MainloopSm90TmaGmmaWarpSpecializedILi37ENS5_IJNS4_1CILi1EEESB_SB_EEENS1_35KernelTmaWarpSpecializedCooperativeEEENS5_IJNSA_ILi128EEENSA_ILi64EEENSA_ILi16EEEEEENS_6half_tENS5_IJlSB_lEEESJ_SK_NS4_8TiledMMAINS4_8MMA_AtomIJNS4_4SM904GMMA25MMA_64x64x16_F32F16F16_SSILNSO_5MajorE0ELSQ_0ELNSO_7ScaleInE1ELSR_1EEEEEENS4_6LayoutINS5_IJNSA_ILi2EEESB_SB_EEENS5_IJSB_NSA_ILi0EEESX_EEEEENS5_IJNS4_10UnderscoreES10_S10_EEEEENS4_13SM90_TMA_LOADENS4_14ComposedLayoutINS4_7SwizzleILi1ELi4ELi3EEENS4_18smem_ptr_flag_bitsILi16EEENSU_INS5_IJNSA_ILi8EEESH_EEENS5_IJSH_SB_EEEEEEEvNS4_8identityES13_S1D_vS1E_EENS_8epilogue10collective6detail29Sm90TmaWarpSpecializedAdapterINS1H_15DefaultEpilogueISJ_SK_SK_NS1G_6thread17LinearCombinationISJ_Li1EffLNS1L_9ScaleType4KindE0ELNS_15FloatRoundStyleE2ESJ_EENS1_15EpilogueDefaultEEEEEvvEEEEvNT_6ParamsE)
        .other          _ZN7cutlass13device_kernelINS_4gemm6kernel13GemmUniversalIN4cute5tupleIJiiiiEEENS1_10collective13CollectiveMmaINS1_34MainloopSm90TmaGmmaWarpSpecializedILi37ENS5_IJNS4_1CILi1EEESB_SB_EEENS1_35KernelTmaWarpSpecializedCooperativeEEENS5_IJNSA_ILi128EEENSA_ILi64EEENSA_ILi16EEEEEENS_6half_tENS5_IJlSB_lEEESJ_SK_NS4_8TiledMMAINS4_8MMA_AtomIJNS4_4SM904GMMA25MMA_64x64x16_F32F16F16_SSILNSO_5MajorE0ELSQ_0ELNSO_7ScaleInE1ELSR_1EEEEEENS4_6LayoutINS5_IJNSA_ILi2EEESB_SB_EEENS5_IJSB_NSA_ILi0EEESX_EEEEENS5_IJNS4_10UnderscoreES10_S10_EEEEENS4_13SM90_TMA_LOADENS4_14ComposedLayoutINS4_7SwizzleILi1ELi4ELi3EEENS4_18smem_ptr_flag_bitsILi16EEENSU_INS5_IJNSA_ILi8EEESH_EEENS5_IJSH_SB_EEEEEEEvNS4_8identityES13_S1D_vS1E_EENS_8epilogue10collective6detail29Sm90TmaWarpSpecializedAdapterINS1H_15DefaultEpilogueISJ_SK_SK_NS1G_6thread17LinearCombinationISJ_Li1EffLNS1L_9ScaleType4KindE0ELNS_15FloatRoundStyleE2ESJ_EENS1_15EpilogueDefaultEEEEEvvEEEEvNT_6ParamsE,@"STO_CUDA_ENTRY STV_DEFAULT"
_ZN7cutlass13device_kernelINS_4gemm6kernel13GemmUniversalIN4cute5tupleIJiiiiEEENS1_10collective13CollectiveMmaINS1_34MainloopSm90TmaGmmaWarpSpecializedILi37ENS5_IJNS4_1CILi1EEESB_SB_EEENS1_35KernelTmaWarpSpecializedCooperativeEEENS5_IJNSA_ILi128EEENSA_ILi64EEENSA_ILi16EEEEEENS_6half_tENS5_IJlSB_lEEESJ_SK_NS4_8TiledMMAINS4_8MMA_AtomIJNS4_4SM904GMMA25MMA_64x64x16_F32F16F16_SSILNSO_5MajorE0ELSQ_0ELNSO_7ScaleInE1ELSR_1EEEEEENS4_6LayoutINS5_IJNSA_ILi2EEESB_SB_EEENS5_IJSB_NSA_ILi0EEESX_EEEEENS5_IJNS4_10UnderscoreES10_S10_EEEEENS4_13SM90_TMA_LOADENS4_14ComposedLayoutINS4_7SwizzleILi1ELi4ELi3EEENS4_18smem_ptr_flag_bitsILi16EEENSU_INS5_IJNSA_ILi8EEESH_EEENS5_IJSH_SB_EEEEEEEvNS4_8identityES13_S1D_vS1E_EENS_8epilogue10collective6detail29Sm90TmaWarpSpecializedAdapterINS1H_15DefaultEpilogueISJ_SK_SK_NS1G_6thread17LinearCombinationISJ_Li1EffLNS1L_9ScaleType4KindE0ELNS_15FloatRoundStyleE2ESJ_EENS1_15EpilogueDefaultEEEEEvvEEEEvNT_6ParamsE:
[----:B------:R-:W0:Y:S01]  /*0000*/  LDC R1, c[0x0][0x28] ;  /* 0x00000a00ff017b82 */ /* 0x000e220000000800 */
[----:B------:R-:W1:Y:S01]  /*0010*/  S2R R3, SR_TID.X ;  /* 0x0000000000037919 */ /* 0x000e620000002100 */
[----:B------:R-:W-:Y:S01]  /*0020*/  ELECT P0, URZ, PT ;  /* 0x00000000003f782f */ /* 0x000fe20003800000 */
[----:B------:R-:W-:Y:S01]  /*0030*/  BSSY B0, `(.L_x_0) ;  /* 0x000000f000007945 */ /* 0x000fe20003800000 */
[--C-:B-1----:R-:W-:Y:S02]  /*0040*/  SHF.R.U32.HI R0, RZ, 0x5, R3.reuse ;  /* 0x00000005ff007819 */ /* 0x102fe40000011603 */
[----:B------:R-:W-:-:S03]  /*0050*/  SHF.R.U32.HI R14, RZ, 0x7, R3 ;  /* 0x00000007ff0e7819 */ /* 0x000fc60000011603 */
[----:B------:R-:W1:Y:S04]  /*0060*/  SHFL.IDX PT, R4, R0, RZ, 0x1f ;  /* 0x00001fff00047589 */ /* 0x000e6800000e0000 */
[----:B------:R2:W3:Y:S01]  /*0070*/  SHFL.IDX PT, R10, R14, RZ, 0x1f ;  /* 0x00001fff0e0a7589 */ /* 0x0004e200000e0000 */
[----:B-1----:R-:W-:-:S13]  /*0080*/  ISETP.NE.OR P0, PT, R4, RZ, !P0 ;  /* 0x000000ff0400720c */ /* 0x002fda0004705670 */
[----:B0-23--:R-:W-:Y:S05]  /*0090*/  @P0 BRA `(.L_x_1) ;  /* 0x0000000000200947 */ /* 0x00dfea0003800000 */
[----:B------:R-:W-:Y:S02]  /*00a0*/  ULDC.64 UR4, c[0x0][0x198] ;  /* 0x0000660000047ab9 */ /* 0x000fe40000000a00 */
[----:B------:R-:W-:Y:S02]  /*00b0*/  UIADD3 UR6, UP0, UR4, 0xf0, URZ ;  /* 0x000000f004067890 */ /* 0x000fe4000ff1e03f */
[----:B------:R-:W-:Y:S02]  /*00c0*/  UIADD3 UR4, UP1, UR4, 0x1f0, URZ ;  /* 0x000001f004047890 */ /* 0x000fe4000ff3e03f */
[----:B------:R-:W-:Y:S02]  /*00d0*/  UIADD3.X UR7, URZ, UR5, URZ, UP0, !UPT ;  /* 0x000000053f077290 */ /* 0x000fe400087fe43f */
[----:B------:R-:W-:-:S07]  /*00e0*/  UIADD3.X UR5, URZ, UR5, URZ, UP1, !UPT ;  /* 0x000000053f057290 */ /* 0x000fce0008ffe43f */
[----:B------:R0:W-:Y:S02]  /*00f0*/  UTMACCTL.PF [UR6] ;  /* 0x00000000060079b9 */ /* 0x0001e40008040000 */
[----:B------:R0:W-:Y:S02]  /*0100*/  UTMACCTL.PF [UR4] ;  /* 0x00000000040079b9 */ /* 0x0001e40008040000 */
[----:B0-----:R-:W-:Y:S01]  /*0110*/  NOP ;  /* 0x0000000000007918 */ /* 0x001fe20000000000 */
.L_x_1:
[----:B------:R-:W-:Y:S05]  /*0120*/  BSYNC B0 ;  /* 0x0000000000007941 */ /* 0x000fea0003800000 */
.L_x_0:
[----:B------:R-:W0:Y:S02]  /*0130*/  SHFL.IDX PT, R2, R0, RZ, 0x1f ;  /* 0x00001fff00027589 */ /* 0x000e2400000e0000 */
[----:B0-----:R-:W-:-:S13]  /*0140*/  ISETP.NE.AND P0, PT, R2, RZ, PT ;  /* 0x000000ff0200720c */ /* 0x001fda0003f05270 */
[----:B------:R-:W-:Y:S05]  /*0150*/  @P0 BRA `(.L_x_2) ;  /* 0x00000004006c0947 */ /* 0x000fea0003800000 */
[----:B------:R-:W-:Y:S01]  /*0160*/  ELECT P0, URZ, PT ;  /* 0x00000000003f782f */ /* 0x000fe20003800000 */
[----:B------:R-:W-:-:S12]  /*0170*/  BSSY B0, `(.L_x_2) ;  /* 0x0000059000007945 */ /* 0x000fd80003800000 */
[----:B------:R-:W-:Y:S05]  /*0180*/  @!P0 BRA `(.L_x_3) ;  /* 0x00000004005c8947 */ /* 0x000fea0003800000 */
[----:B------:R-:W0:Y:S01]  /*0190*/  S2UR UR8, SR_CgaCtaId ;  /* 0x00000000000879c3 */ /* 0x000e220000008800 */
[----:B------:R-:W-:Y:S01]  /*01a0*/  UMOV UR4, 0x400 ;  /* 0x0000040000047882 */ /* 0x000fe20000000000 */
[----:B------:R-:W-:Y:S01]  /*01b0*/  UMOV UR5, 0x1 ;  /* 0x0000000100057882 */ /* 0x000fe20000000000 */
[----:B------:R-:W-:Y:S02]  /*01c0*/  UMOV UR6, 0x100 ;  /* 0x0000010000067882 */ /* 0x000fe40000000000 */
[----:B------:R-:W-:-:S04]  /*01d0*/  UIADD3 UR6, -UR6, 0x100000, URZ ;  /* 0x0010000006067890 */ /* 0x000fc8000fffe13f */
[----:B------:R-:W-:Y:S02]  /*01e0*/  USHF.L.U32 UR7, UR6, 0xb, URZ ;  /* 0x0000000b06077899 */ /* 0x000fe4000800063f */
[----:B------:R-:W-:Y:S02]  /*01f0*/  USHF.L.U32 UR6, UR6, 0x1, URZ ;  /* 0x0000000106067899 */ /* 0x000fe4000800063f */
[----:B0-----:R-:W-:Y:S02]  /*0200*/  ULEA UR8, UR8, UR4, 0x18 ;  /* 0x0000000408087291 */ /* 0x001fe4000f8ec03f */
[----:B------:R-:W-:-:S04]  /*0210*/  UIADD3 UR4, -UR5, 0x100000, URZ ;  /* 0x0010000005047890 */ /* 0x000fc8000fffe13f */
[----:B------:R-:W-:Y:S02]  /*0220*/  USHF.L.U32 UR5, UR4, 0xb, URZ ;  /* 0x0000000b04057899 */ /* 0x000fe4000800063f */
[----:B------:R-:W-:Y:S01]  /*0230*/  USHF.L.U32 UR4, UR4, 0x1, URZ ;  /* 0x0000000104047899 */ /* 0x000fe2000800063f */
[----:B------:R-:W0:Y:S11]  /*0240*/  FENCE.VIEW.ASYNC.S ;  /* 0x00000000000073c6 */ /* 0x000e360000000000 */
[----:B0-----:R0:W1:Y:S01]  /*0250*/  SYNCS.EXCH.64 URZ, [UR8], UR4 ;  /* 0x00000004083f75b2 */ /* 0x0010620008000100 */
[----:B------:R0:W2:Y:S01]  /*0260*/  SYNCS.EXCH.64 URZ, [UR8+0x128], UR6 ;  /* 0x00012806083f75b2 */ /* 0x0000a20008000100 */
[----:B------:R0:W3:Y:S01]  /*0270*/  SYNCS.EXCH.64 URZ, [UR8+0x8], UR4 ;  /* 0x00000804083f75b2 */ /* 0x0000e20008000100 */
[----:B------:R0:W4:Y:S01]  /*0280*/  SYNCS.EXCH.64 URZ, [UR8+0x130], UR6 ;  /* 0x00013006083f75b2 */ /* 0x0001220008000100 */
[----:B------:R0:W0:Y:S01]  /*0290*/  SYNCS.EXCH.64 URZ, [UR8+0x10], UR4 ;  /* 0x00001004083f75b2 */ /* 0x0000220008000100 */
        /* <DEDUP_REMOVED lines=69> */
[----:B-1234-:R-:W-:Y:S01]  /*06f0*/  NOP ;  /* 0x0000000000007918 */ /* 0x01efe20000000000 */
.L_x_3:
[----:B0-----:R-:W-:Y:S05]  /*0700*/  BSYNC B0 ;  /* 0x0000000000007941 */ /* 0x001fea0003800000 */
.L_x_2:
[----:B------:R-:W0:Y:S01]  /*0710*/  SHFL.IDX PT, R0, R0, RZ, 0x1f ;  /* 0x00001fff00007589 */ /* 0x000e2200000e0000 */
[----:B------:R-:W-:Y:S01]  /*0720*/  ELECT P0, URZ, PT ;  /* 0x00000000003f782f */ /* 0x000fe20003800000 */
[----:B------:R-:W1:Y:S01]  /*0730*/  LDC R2, c[0x0][0x65c] ;  /* 0x00019700ff027b82 */ /* 0x000e620000000800 */
[----:B------:R-:W-:Y:S01]  /*0740*/  SHF.R.S32.HI R7, RZ, 0x1f, R4 ;  /* 0x0000001fff077819 */ /* 0x000fe20000011404 */
[----:B------:R-:W2:Y:S01]  /*0750*/  S2R R5, SR_CTAID.Y ;  /* 0x0000000000057919 */ /* 0x000ea20000002600 */
[----:B------:R-:W-:Y:S01]  /*0760*/  UMOV UR4, 0x20 ;  /* 0x0000002000047882 */ /* 0x000fe20000000000 */
[----:B------:R-:W-:Y:S01]  /*0770*/  NOP ;  /* 0x0000000000007918 */ /* 0x000fe20000000000 */
[----:B------:R-:W-:Y:S01]  /*0780*/  LEA.HI R7, R7, R4, RZ, 0x2 ;  /* 0x0000000407077211 */ /* 0x000fe200078f10ff */
[----:B------:R-:W3:Y:S01]  /*0790*/  S2R R6, SR_CTAID.X ;  /* 0x0000000000067919 */ /* 0x000ee20000002500 */
[----:B------:R-:W-:Y:S01]  /*07a0*/  ISETP.NE.AND P2, PT, R10, RZ, PT ;  /* 0x000000ff0a00720c */ /* 0x000fe20003f45270 */
[----:B------:R-:W-:Y:S01]  /*07b0*/  NOP ;  /* 0x0000000000007918 */ /* 0x000fe20000000000 */
[----:B------:R-:W-:-:S02]  /*07c0*/  LOP3.LUT R7, R7, 0xfffffffc, RZ, 0xc0, !PT ;  /* 0xfffffffc07077812 */ /* 0x000fc400078ec0ff */
[----:B0-----:R-:W-:Y:S02]  /*07d0*/  ISETP.NE.OR P0, PT, R0, RZ, !P0 ;  /* 0x000000ff0000720c */ /* 0x001fe40004705670 */
[----:B-1----:R-:W-:-:S04]  /*07e0*/  ISETP.NE.AND P3, PT, R2, 0x1, PT ;  /* 0x000000010200780c */ /* 0x002fc80003f65270 */
[----:B------:R-:W-:Y:S01]  /*07f0*/  P2R R0, PR, RZ, 0x8 ;  /* 0x00000008ff007803 */ /* 0x000fe20000000000 */
[----:B------:R-:W-:Y:S01]  /*0800*/  IMAD.IADD R0, R4, 0x1, -R7 ;  /* 0x0000000104007824 */ /* 0x000fe200078e0a07 */
[----:B------:R-:W-:Y:S01]  /*0810*/  LOP3.LUT R4, R3, 0x7f, RZ, 0xc0, !PT ;  /* 0x0000007f03047812 */ /* 0x000fe200078ec0ff */
[----:B------:R-:W-:-:S03]  /*0820*/  IMAD.MOV.U32 R7, RZ, RZ, RZ ;  /* 0x000000ffff077224 */ /* 0x000fc600078e00ff */
[----:B------:R-:W-:Y:S01]  /*0830*/  ISETP.NE.AND P1, PT, R0, 0x3, PT ;  /* 0x000000030000780c */ /* 0x000fe20003f25270 */
[----:B------:R-:W-:Y:S01]  /*0840*/  VOTEU.ALL UP0, P0 ;  /* 0x00000000003f7886 */ /* 0x000fe20000000000 */
[----:B------:R-:W-:Y:S01]  /*0850*/  VOTEU.ALL UP1, P0 ;  /* 0x00000000003f7886 */ /* 0x000fe20000020000 */
[----:B------:R-:W3:Y:S01]  /*0860*/  @P3 LDC R17, c[0x0][0x10] ;  /* 0x00000400ff113b82 */ /* 0x000ee20000000800 */
[----:B--2---:R-:W-:Y:S02]  /*0870*/  @P3 IMAD.MOV.U32 R8, RZ, RZ, R5 ;  /* 0x000000ffff083224 */ /* 0x004fe400078e0005 */
[----:B------:R-:W-:Y:S01]  /*0880*/  @!UP0 UMOV UR6, 0x400 ;  /* 0x0000040000068882 */ /* 0x000fe20000000000 */
[----:B------:R-:W-:-:S04]  /*0890*/  @!UP0 UIADD3 UR4, -UR4, 0x100000, URZ ;  /* 0x0010000004048890 */ /* 0x000fc8000fffe13f */
[----:B------:R-:W-:Y:S02]  /*08a0*/  @!UP0 USHF.L.U32 UR5, UR4, 0xb, URZ ;  /* 0x0000000b04058899 */ /* 0x000fe4000800063f */
[----:B------:R-:W-:Y:S01]  /*08b0*/  @!UP0 USHF.L.U32 UR4, UR4, 0x1, URZ ;  /* 0x0000000104048899 */ /* 0x000fe2000800063f */
[----:B------:R-:W-:Y:S01]  /*08c0*/  @P3 IMAD.MOV.U32 R9, RZ, RZ, RZ ;  /* 0x000000ffff093224 */ /* 0x000fe200078e00ff */
[----:B------:R-:W0:Y:S08]  /*08d0*/  @!UP0 S2UR UR7, SR_CgaCtaId ;  /* 0x00000000000789c3 */ /* 0x000e300000008800 */
[----:B------:R-:W1:Y:S01]  /*08e0*/  @!P3 LDC R11, c[0x0][0xc] ;  /* 0x00000300ff0bbb82 */ /* 0x000e620000000800 */
[----:B---3--:R-:W-:Y:S01]  /*08f0*/  @P3 IMAD.WIDE.U32 R16, R6, R17, R8 ;  /* 0x0000001106103225 */ /* 0x008fe200078e0008 */
[----:B0-----:R-:W-:Y:S01]  /*0900*/  @!UP0 ULEA UR8, UR7, UR6, 0x18 ;  /* 0x0000000607088291 */ /* 0x001fe2000f8ec03f */
[----:B------:R-:W-:-:S02]  /*0910*/  VOTEU.ALL UP0, P0 ;  /* 0x00000000003f7886 */ /* 0x000fc40000000000 */
[----:B------:R-:W-:Y:S01]  /*0920*/  ULDC UR6, c[0x0][0xc] ;  /* 0x0000030000067ab9 */ /* 0x000fe20000000800 */
[----:B------:R-:W-:Y:S01]  /*0930*/  ISETP.EQ.OR P0, PT, R0, RZ, !P1 ;  /* 0x000000ff0000720c */ /* 0x000fe20004f02670 */
[----:B------:R-:W-:-:S03]  /*0940*/  ULDC UR7, c[0x0][0x10] ;  /* 0x0000040000077ab9 */ /* 0x000fc60000000800 */
[C---:B------:R-:W-:Y:S01]  /*0950*/  ISETP.EQ.AND P0, PT, R10.reuse, RZ, P0 ;  /* 0x000000ff0a00720c */ /* 0x040fe20000702270 */
[----:B------:R-:W-:Y:S02]  /*0960*/  VIADD R10, R10, 0xffffffff ;  /* 0xffffffff0a0a7836 */ /* 0x000fe40000000000 */
[----:B-1----:R-:W-:Y:S01]  /*0970*/  @!P3 IMAD.WIDE.U32 R8, R11, R5, R6 ;  /* 0x000000050b08b225 */ /* 0x002fe200078e0006 */
[----:B------:R-:W0:Y:S02]  /*0980*/  FENCE.VIEW.ASYNC.S ;  /* 0x00000000000073c6 */ /* 0x000e240000000000 */
[----:B0-----:R-:W0:Y:S01]  /*0990*/  @!UP0 SYNCS.EXCH.64 URZ, [UR8+0x260], UR4 ;  /* 0x00026004083f85b2 */ /* 0x001e220008000100 */
[----:B------:R-:W-:Y:S01]  /*09a0*/  SEL R18, RZ, 0x1, !P0 ;  /* 0x00000001ff127807 */ /* 0x000fe20004000000 */
[----:B------:R-:W-:Y:S01]  /*09b0*/  @P3 IMAD.MOV.U32 R11, RZ, RZ, RZ ;  /* 0x000000ffff0b3224 */ /* 0x000fe200078e00ff */
[----:B------:R-:W-:Y:S01]  /*09c0*/  ISETP.GE.U32.AND P1, PT, R10, 0x2, PT ;  /* 0x000000020a00780c */ /* 0x000fe20003f26070 */
[----:B------:R-:W-:-:S02]  /*09d0*/  @!P3 IMAD.MOV.U32 R16, RZ, RZ, R8 ;  /* 0x000000ffff10b224 */ /* 0x000fc400078e0008 */
[----:B------:R-:W-:Y:S01]  /*09e0*/  @P3 IMAD.IADD R17, R17, 0x1, R11 ;  /* 0x0000000111113824 */ /* 0x000fe200078e020b */
[----:B------:R-:W-:Y:S01]  /*09f0*/  SEL R18, R18, 0x2, P1 ;  /* 0x0000000212127807 */ /* 0x000fe20000800000 */
[----:B------:R-:W-:Y:S01]  /*0a00*/  @!P3 IMAD.MOV.U32 R17, RZ, RZ, R9 ;  /* 0x000000ffff11b224 */ /* 0x000fe200078e0009 */
[----:B------:R1:W0:Y:S01]  /*0a10*/  @!UP1 SYNCS.EXCH.64 URZ, [UR8+0x268], UR4 ;  /* 0x00026804083f95b2 */ /* 0x0002220008000100 */
[----:B------:R-:W-:Y:S01]  /*0a20*/  NOP ;  /* 0x0000000000007918 */ /* 0x000fe20000000000 */
[----:B-1----:R-:W-:-:S03]  /*0a30*/  UIMAD.WIDE.U32 UR4, UR6, UR7, URZ ;  /* 0x00000007060472a5 */ /* 0x002fc6000f8e003f */
[----:B------:R-:W-:Y:S02]  /*0a40*/  ULDC UR6, c[0x0][0x14] ;  /* 0x0000050000067ab9 */ /* 0x000fe40000000800 */
[----:B------:R-:W-:Y:S02]  /*0a50*/  UIMAD.WIDE.U32 UR36, UR4, UR6, URZ ;  /* 0x00000006042472a5 */ /* 0x000fe4000f8e003f */
[----:B------:R-:W-:-:S04]  /*0a60*/  UIMAD UR42, UR5, UR6, URZ ;  /* 0x00000006052a72a4 */ /* 0x000fc8000f8e023f */
[----:B------:R-:W-:Y:S01]  /*0a70*/  UIADD3 UR42, UR37, UR42, URZ ;  /* 0x0000002a252a7290 */ /* 0x000fe2000fffe03f */
[----:B0-----:R-:W-:Y:S06]  /*0a80*/  BAR.SYNC.DEFER_BLOCKING 0x0 ;  /* 0x0000000000007b1d */ /* 0x001fec0000010000 */
[----:B------:R-:W-:Y:S05]  /*0a90*/  @!P2 BRA `(.L_x_4) ;  /* 0x0000003c0090a947 */ /* 0x000fea0003800000 */
[----:B------:R-:W-:-:S13]  /*0aa0*/  ISETP.GT.U32.AND P0, PT, R10, 0x1, PT ;  /* 0x000000010a00780c */ /* 0x000fda0003f04070 */
[----:B------:R-:W-:Y:S05]  /*0ab0*/  @P0 EXIT ;  /* 0x000000000000094d */ /* 0x000fea0003800000 */
[----:B------:R-:W-:Y:S01]  /*0ac0*/  ULDC.64 UR4, c[0x0][0x650] ;  /* 0x0001940000047ab9 */ /* 0x000fe20000000a00 */
[----:B------:R-:W-:Y:S01]  /*0ad0*/  PRMT R0, RZ, 0x7610, R0 ;  /* 0x00007610ff007816 */ /* 0x000fe20000000000 */
[----:B------:R-:W-:Y:S01]  /*0ae0*/  IMAD.MOV.U32 R69, RZ, RZ, -0x1 ;  /* 0xffffffffff457424 */ /* 0x000fe200078e00ff */
[----:B------:R-:W-:Y:S01]  /*0af0*/  ISETP.GE.U32.AND P0, PT, R16, UR4, PT ;  /* 0x0000000410007c0c */ /* 0x000fe2000bf06070 */
[----:B------:R-:W-:Y:S02]  /*0b00*/  IMAD.MOV.U32 R68, RZ, RZ, -0x1 ;  /* 0xffffffffff447424 */ /* 0x000fe400078e00ff */
[----:B------:R-:W-:Y:S01]  /*0b10*/  IMAD.MOV.U32 R67, RZ, RZ, -0x1 ;  /* 0xffffffffff437424 */ /* 0x000fe200078e00ff */
[----:B------:R-:W-:-:S13]  /*0b20*/  ISETP.GE.U32.AND.EX P0, PT, R17, UR5, PT, P0 ;  /* 0x0000000511007c0c */ /* 0x000fda000bf06100 */
[----:B------:R-:W-:Y:S05]  /*0b30*/  @P0 BRA `(.L_x_5) ;  /* 0x0000000400540947 */ /* 0x000fea0003800000 */
[----:B------:R-:W0:Y:S01]  /*0b40*/  LDC.64 R20, c[0x0][0x628] ;  /* 0x00018a00ff147b82 */ /* 0x000e220000000a00 */
[----:B------:R-:W-:Y:S02]  /*0b50*/  IMAD.MOV.U32 R8, RZ, RZ, R16 ;  /* 0x000000ffff087224 */ /* 0x000fe400078e0010 */
[----:B------:R-:W-:-:S05]  /*0b60*/  IMAD.MOV.U32 R9, RZ, RZ, R17 ;  /* 0x000000ffff097224 */ /* 0x000fca00078e0011 */
[----:B------:R-:W1:Y:S08]  /*0b70*/  LDC R0, c[0x0][0x630] ;  /* 0x00018c00ff007b82 */ /* 0x000e700000000800 */
[----:B------:R-:W2:Y:S01]  /*0b80*/  LDC.64 R22, c[0x0][0x620] ;  /* 0x00018800ff167b82 */ /* 0x000ea20000000a00 */
[----:B0-----:R-:W-:-:S04]  /*0b90*/  ISETP.NE.U32.AND P0, PT, R20, RZ, PT ;  /* 0x000000ff1400720c */ /* 0x001fc80003f05070 */
[----:B------:R-:W-:-:S13]  /*0ba0*/  ISETP.NE.AND.EX P0, PT, R21, RZ, PT, P0 ;  /* 0x000000ff1500720c */ /* 0x000fda0003f05300 */
[----:B-12---:R-:W-:Y:S05]  /*0bb0*/  @!P0 BRA `(.L_x_6) ;  /* 0x0000000000288947 */ /* 0x006fea0003800000 */
[----:B------:R-:W0:Y:S02]  /*0bc0*/  LDC R13, c[0x0][0x634] ;  /* 0x00018d00ff0d7b82 */ /* 0x000e240000000800 */
[----:B0-----:R-:W-:-:S05]  /*0bd0*/  IADD3 R13, P0, R16, R13, RZ ;  /* 0x0000000d100d7210 */ /* 0x001fca0007f1e0ff */
[----:B------:R-:W-:-:S04]  /*0be0*/  IMAD.X R15, RZ, RZ, R17, P0 ;  /* 0x000000ffff0f7224 */ /* 0x000fc800000e0611 */
[----:B------:R-:W-:-:S04]  /*0bf0*/  IMAD.WIDE.U32 R8, R15, R20, RZ ;  /* 0x000000140f087225 */ /* 0x000fc800078e00ff */
[----:B------:R-:W-:-:S04]  /*0c00*/  IMAD.WIDE.U32 R10, P0, R13, R21, R8 ;  /* 0x000000150d0a7225 */ /* 0x000fc80007800008 */
[----:B------:R-:W-:-:S04]  /*0c10*/  IMAD.WIDE.U32 R8, R13, R20, RZ ;  /* 0x000000140d087225 */ /* 0x000fc800078e00ff */
[----:B------:R-:W-:Y:S01]  /*0c20*/  IMAD.X R13, RZ, RZ, RZ, P0 ;  /* 0x000000ffff0d7224 */ /* 0x000fe200000e06ff */
[----:B------:R-:W-:Y:S01]  /*0c30*/  IADD3 RZ, P0, R9, R10, RZ ;  /* 0x0000000a09ff7210 */ /* 0x000fe20007f1e0ff */
[----:B------:R-:W-:-:S04]  /*0c40*/  IMAD.MOV.U32 R12, RZ, RZ, R11 ;  /* 0x000000ffff0c7224 */ /* 0x000fc800078e000b */
[----:B------:R-:W-:-:S08]  /*0c50*/  IMAD.WIDE.U32.X R8, R15, R21, R12, P0 ;  /* 0x000000150f087225 */ /* 0x000fd000000e040c */
.L_x_6:
[-CC-:B------:R-:W-:Y:S01]  /*0c60*/  SHF.R.U64 R67, R8, R0.reuse, R9.reuse ;  /* 0x0000000008437219 */ /* 0x180fe20000001209 */
[----:B------:R-:W0:Y:S01]  /*0c70*/  LDC R12, c[0x0][0x618] ;  /* 0x00018600ff0c7b82 */ /* 0x000e220000000800 */
[----:B------:R-:W-:Y:S01]  /*0c80*/  SHF.R.U32.HI R7, RZ, R0, R9 ;  /* 0x00000000ff077219 */ /* 0x000fe20000011609 */
[----:B------:R-:W-:Y:S01]  /*0c90*/  ULDC UR4, c[0x0][0x150] ;  /* 0x0000540000047ab9 */ /* 0x000fe20000000800 */
[----:B------:R-:W-:Y:S02]  /*0ca0*/  IADD3 R11, P0, RZ, -R67, RZ ;  /* 0x80000043ff0b7210 */ /* 0x000fe40007f1e0ff */
[----:B------:R-:W-:-:S03]  /*0cb0*/  I2FP.F32.U32 R0, R6 ;  /* 0x0000000600007245 */ /* 0x000fc60000201000 */
[----:B------:R-:W1:Y:S01]  /*0cc0*/  LDC.64 R30, c[0x0][0x640] ;  /* 0x00019000ff1e7b82 */ /* 0x000e620000000a00 */
[----:B------:R-:W-:Y:S02]  /*0cd0*/  IMAD.X R13, RZ, RZ, ~R7, P0 ;  /* 0x000000ffff0d7224 */ /* 0x000fe400000e0e07 */
[----:B------:R-:W-:Y:S01]  /*0ce0*/  FMUL R0, R0, UR4 ;  /* 0x0000000400007c20 */ /* 0x000fe20008400000 */
[----:B------:R-:W-:Y:S01]  /*0cf0*/  IMAD.WIDE.U32 R8, R11, R22, R16 ;  /* 0x000000160b087225 */ /* 0x000fe200078e0010 */
[----:B------:R-:W-:-:S03]  /*0d00*/  ULDC UR4, c[0x0][0x154] ;  /* 0x0000550000047ab9 */ /* 0x000fc60000000800 */
[----:B------:R-:W-:Y:S01]  /*0d10*/  IMAD R10, R13, R22, RZ ;  /* 0x000000160d0a7224 */ /* 0x000fe200078e02ff */
[----:B------:R-:W2:Y:S01]  /*0d20*/  LDC R7, c[0x0][0x144] ;  /* 0x00005100ff077b82 */ /* 0x000ea20000000800 */
[----:B------:R-:W3:Y:S02]  /*0d30*/  F2I.U32.TRUNC.NTZ R0, R0 ;  /* 0x0000000000007305 */ /* 0x000ee4000020f000 */
[----:B------:R-:W-:-:S04]  /*0d40*/  IMAD R11, R11, R23, R10 ;  /* 0x000000170b0b7224 */ /* 0x000fc800078e020a */
[----:B------:R-:W-:Y:S01]  /*0d50*/  IMAD.IADD R9, R9, 0x1, R11 ;  /* 0x0000000109097824 */ /* 0x000fe200078e020b */
[----:B------:R-:W4:Y:S01]  /*0d60*/  LDC R24, c[0x0][0x608] ;  /* 0x00018200ff187b82 */ /* 0x000f220000000800 */
[----:B------:R-:W-:-:S03]  /*0d70*/  IMAD.MOV.U32 R11, RZ, RZ, -0x1 ;  /* 0xffffffffff0b7424 */ /* 0x000fc600078e00ff */
[-CC-:B0-----:R-:W-:Y:S02]  /*0d80*/  SHF.R.U64 R22, R8, R12.reuse, R9.reuse ;  /* 0x0000000c08167219 */ /* 0x181fe40000001209 */
[----:B------:R-:W-:Y:S02]  /*0d90*/  I2FP.F32.U32 R8, R5 ;  /* 0x0000000500087245 */ /* 0x000fe40000201000 */
[----:B------:R-:W0:Y:S01]  /*0da0*/  LDC R28, c[0x0][0x658] ;  /* 0x00019600ff1c7b82 */ /* 0x000e220000000800 */
[----:B-1----:R-:W-:Y:S01]  /*0db0*/  ISETP.NE.U32.AND P0, PT, R30, RZ, PT ;  /* 0x000000ff1e00720c */ /* 0x002fe20003f05070 */
[----:B---3--:R-:W-:Y:S02]  /*0dc0*/  IMAD.MOV R10, RZ, RZ, -R0 ;  /* 0x000000ffff0a7224 */ /* 0x008fe400078e0a00 */
[----:B------:R-:W-:Y:S01]  /*0dd0*/  FMUL R8, R8, UR4 ;  /* 0x0000000408087c20 */ /* 0x000fe20008400000 */
[----:B------:R-:W-:Y:S02]  /*0de0*/  SHF.R.U32.HI R9, RZ, R12, R9 ;  /* 0x0000000cff097219 */ /* 0x000fe40000011609 */
[----:B------:R-:W-:Y:S01]  /*0df0*/  ISETP.NE.AND.EX P0, PT, R31, RZ, PT, P0 ;  /* 0x000000ff1f00720c */ /* 0x000fe20003f05300 */
[----:B------:R1:W3:Y:S01]  /*0e00*/  F2I.U32.TRUNC.NTZ R15, R8 ;  /* 0x00000008000f7305 */ /* 0x0002e2000020f000 */
[----:B------:R-:W1:Y:S01]  /*0e10*/  LDC R20, c[0x0][0x148] ;  /* 0x00005200ff147b82 */ /* 0x000e620000000800 */
[----:B--2---:R-:W-:-:S07]  /*0e20*/  IMAD R0, R7, R10, R6 ;  /* 0x0000000a07007224 */ /* 0x004fce00078e0206 */
[----:B------:R-:W2:Y:S01]  /*0e30*/  LDC R26, c[0x0][0x600] ;  /* 0x00018000ff1a7b82 */ /* 0x000ea20000000800 */
[-CC-:B----4-:R-:W-:Y:S02]  /*0e40*/  SHF.R.U64 R32, R22, R24.reuse, R9.reuse ;  /* 0x0000001816207219 */ /* 0x190fe40000001209 */
[----:B------:R-:W-:Y:S01]  /*0e50*/  SHF.R.U32.HI R7, RZ, R24, R9 ;  /* 0x00000018ff077219 */ /* 0x000fe20000011609 */
[----:B------:R-:W-:-:S04]  /*0e60*/  IMAD.MOV.U32 R9, RZ, RZ, 0x1 ;  /* 0x00000001ff097424 */ /* 0x000fc800078e00ff */
[----:B------:R-:W4:Y:S01]  /*0e70*/  LDC R21, c[0x0][0x648] ;  /* 0x00019200ff157b82 */ /* 0x000f220000000800 */
[-C--:B0-----:R-:W-:Y:S02]  /*0e80*/  SHF.L.U32 R6, R11, R28.reuse, RZ ;  /* 0x0000001c0b067219 */ /* 0x081fe400000006ff */
[--C-:B------:R-:W-:Y:S02]  /*0e90*/  SHF.R.U64 R24, R32, R28, R7.reuse ;  /* 0x0000001c20187219 */ /* 0x100fe40000001207 */
[----:B------:R-:W-:Y:S02]  /*0ea0*/  LOP3.LUT R13, RZ, R6, RZ, 0x33, !PT ;  /* 0x00000006ff0d7212 */ /* 0x000fe400078e33ff */
[-C--:B------:R-:W-:Y:S01]  /*0eb0*/  SHF.R.U32.HI R7, RZ, R28.reuse, R7 ;  /* 0x0000001cff077219 */ /* 0x080fe20000011607 */
[----:B------:R-:W0:Y:S01]  /*0ec0*/  LDC R23, c[0x0][0x638] ;  /* 0x00018e00ff177b82 */ /* 0x000e220000000800 */
[----:B------:R-:W-:Y:S01]  /*0ed0*/  SHF.L.U32 R12, R9, R28, RZ ;  /* 0x0000001c090c7219 */ /* 0x000fe200000006ff */
[----:B------:R-:W-:-:S06]  /*0ee0*/  IMAD.MOV.U32 R6, RZ, RZ, R24 ;  /* 0x000000ffff067224 */ /* 0x000fcc00078e0018 */
[----:B------:R-:W0:Y:S01]  /*0ef0*/  LDC R69, c[0x0][0x610] ;  /* 0x00018400ff457b82 */ /* 0x000e220000000800 */
[----:B-1-3--:R-:W-:Y:S05]  /*0f00*/  @!P0 BRA `(.L_x_7) ;  /* 0x0000000000288947 */ /* 0x00afea0003800000 */
[----:B------:R-:W1:Y:S02]  /*0f10*/  LDC R11, c[0x0][0x64c] ;  /* 0x00019300ff0b7b82 */ /* 0x000e640000000800 */
[----:B-1----:R-:W-:-:S05]  /*0f20*/  IADD3 R11, P0, R24, R11, RZ ;  /* 0x0000000b180b7210 */ /* 0x002fca0007f1e0ff */
        /* <DEDUP_REMOVED lines=8> */
.L_x_7:
[----:B----4-:R-:W-:Y:S01]  /*0fb0*/  SHF.R.U64 R6, R6, R21, R7 ;  /* 0x0000001506067219 */ /* 0x010fe20000001207 */
[----:B--2---:R-:W-:Y:S01]  /*0fc0*/  VIADD R7, R26, 0xffffffff ;  /* 0xffffffff1a077836 */ /* 0x004fe20000000000 */
[----:B------:R-:W-:Y:S01]  /*0fd0*/  LOP3.LUT R13, R32, R13, RZ, 0xc0, !PT ;  /* 0x0000000d200d7212 */ /* 0x000fe200078ec0ff */
[----:B------:R-:W-:Y:S02]  /*0fe0*/  IMAD.MOV R15, RZ, RZ, -R15 ;  /* 0x000000ffff0f7224 */ /* 0x000fe400078e0a0f */
[----:B------:R-:W-:Y:S02]  /*0ff0*/  IMAD.MOV R8, RZ, RZ, -R6 ;  /* 0x000000ffff087224 */ /* 0x000fe400078e0a06 */
[----:B------:R-:W-:Y:S01]  /*1000*/  IMAD R13, R12, R6, R13 ;  /* 0x000000060c0d7224 */ /* 0x000fe200078e020d */
[----:B------:R-:W-:Y:S01]  /*1010*/  LOP3.LUT R6, R22, R7, RZ, 0xc0, !PT ;  /* 0x0000000716067212 */ /* 0x000fe200078ec0ff */
[----:B------:R-:W-:Y:S02]  /*1020*/  @P3 IMAD R0, R20, R15, R5 ;  /* 0x0000000f14003224 */ /* 0x000fe400078e0205 */
[----:B0-----:R-:W-:-:S02]  /*1030*/  IMAD R5, R8, R23, R24 ;  /* 0x0000001708057224 */ /* 0x001fc400078e0218 */
[----:B------:R-:W-:Y:S02]  /*1040*/  IMAD R69, R13, R69, R0 ;  /* 0x000000450d457224 */ /* 0x000fe400078e0200 */
[----:B------:R-:W-:Y:S02]  /*1050*/  IMAD R6, R5, R26, R6 ;  /* 0x0000001a05067224 */ /* 0x000fe400078e0206 */
[----:B------:R-:W-:-:S03]  /*1060*/  IMAD.MOV.U32 R0, RZ, RZ, 0x1 ;  /* 0x00000001ff007424 */ /* 0x000fc600078e00ff */
[----:B------:R-:W-:Y:S02]  /*1070*/  SEL R68, R6, R69, !P3 ;  /* 0x0000004506447207 */ /* 0x000fe40005800000 */
[----:B------:R-:W-:-:S07]  /*1080*/  SEL R69, R69, R6, !P3 ;  /* 0x0000000645457207 */ /* 0x000fce0005800000 */
.L_x_5:
[----:B------:R-:W-:-:S08]  /*1090*/  NOP ;  /* 0x0000000000007918 */ /* 0x000fd00000000000 */
[----:B------:R-:W0:Y:S02]  /*10a0*/  USETMAXREG.TRY_ALLOC.CTAPOOL UP0, 0xe8 ;  /* 0x000000e8000079c8 */ /* 0x000e240008000600 */
[----:B0-----:R-:W-:-:S13]  /*10b0*/  PLOP3.LUT P0, PT, PT, PT, UP0, 0x80, 0x0 ;  /* 0x000000000000781c */ /* 0x001fda0003f0f008 */
[----:B------:R-:W-:Y:S05]  /*10c0*/  @!P0 BRA `(.L_x_5) ;  /* 0xfffffffc00f08947 */ /* 0x000fea000383ffff */
[----:B------:R-:W-:Y:S01]  /*10d0*/  ULDC.64 UR4, c[0x0][0x598] ;  /* 0x0001660000047ab9 */ /* 0x000fe20000000a00 */
[----:B------:R-:W-:Y:S01]  /*10e0*/  ULDC.64 UR38, c[0x0][0x208] ;  /* 0x0000820000267ab9 */ /* 0x000fe20000000a00 */
[----:B------:R-:W-:-:S04]  /*10f0*/  ISETP.NE.U32.AND P0, PT, RZ, UR4, PT ;  /* 0x00000004ff007c0c */ /* 0x000fc8000bf05070 */
[----:B------:R-:W-:-:S13]  /*1100*/  ISETP.NE.AND.EX P0, PT, RZ, UR5, PT, P0 ;  /* 0x00000005ff007c0c */ /* 0x000fda000bf05300 */
[----:B------:R-:W-:Y:S05]  /*1110*/  @!P0 BRA `(.L_x_8) ;  /* 0x00000000001c8947 */ /* 0x000fea0003800000 */
[----:B------:R-:W0:Y:S02]  /*1120*/  LDC.64 R6, c[0x0][0x598] ;  /* 0x00016600ff067b82 */ /* 0x000e240000000a00 */
[----:B0-----:R-:W2:Y:S02]  /*1130*/  LDG.E.64 R6, desc[UR38][R6.64] ;  /* 0x0000002606067981 */ /* 0x001ea4000c1e1b00 */
[----:B--2---:R-:W-:-:S04]  /*1140*/  ISETP.NE.U32.AND P0, PT, R6, RZ, PT ;  /* 0x000000ff0600720c */ /* 0x004fc80003f05070 */
[----:B------:R-:W-:-:S13]  /*1150*/  ISETP.NE.AND.EX P0, PT, R7, RZ, PT, P0 ;  /* 0x000000ff0700720c */ /* 0x000fda0003f05300 */
[----:B------:R-:W-:Y:S05]  /*1160*/  @!P0 BRA `(.L_x_8) ;  /* 0x0000000000088947 */ /* 0x000fea0003800000 */
[----:B------:R0:W5:Y:S01]  /*1170*/  LD.E R19, desc[UR38][R6.64] ;  /* 0x0000002606137980 */ /* 0x000162000c101900 */
[----:B------:R-:W-:Y:S05]  /*1180*/  BRA `(.L_x_9) ;  /* 0x0000000000247947 */ /* 0x000fea0003800000 */
.L_x_8:
[----:B------:R-:W-:Y:S02]  /*1190*/  ULDC.64 UR4, c[0x0][0x588] ;  /* 0x0001620000047ab9 */ /* 0x000fe40000000a00 */
[----:B------:R-:W-:-:S04]  /*11a0*/  ISETP.NE.U32.AND P0, PT, RZ, UR4, PT ;  /* 0x00000004ff007c0c */ /* 0x000fc8000bf05070 */
[----:B------:R-:W-:-:S13]  /*11b0*/  ISETP.NE.AND.EX P0, PT, RZ, UR5, PT, P0 ;  /* 0x00000005ff007c0c */ /* 0x000fda000bf05300 */
[----:B------:R-:W-:Y:S05]  /*11c0*/  @!P0 BRA `(.L_x_10) ;  /* 0x00000000000c8947 */ /* 0x000fea0003800000 */
[----:B------:R-:W0:Y:S02]  /*11d0*/  LDC.64 R6, c[0x0][0x588] ;  /* 0x00016200ff067b82 */ /* 0x000e240000000a00 */
[----:B0-----:R1:W5:Y:S01]  /*11e0*/  LDG.E R19, desc[UR38][R6.64] ;  /* 0x0000002606137981 */ /* 0x001362000c1e1900 */
[----:B------:R-:W-:Y:S05]  /*11f0*/  BRA `(.L_x_9) ;  /* 0x0000000000087947 */ /* 0x000fea0003800000 */
.L_x_10:
[----:B------:R-:W-:Y:S02]  /*1200*/  ULDC UR4, c[0x0][0x580] ;  /* 0x0001600000047ab9 */ /* 0x000fe40000000800 */
[----:B------:R-:W-:-:S07]  /*1210*/  IMAD.U32 R19, RZ, RZ, UR4 ;  /* 0x00000004ff137e24 */ /* 0x000fce000f8e00ff */
.L_x_9:
[----:B------:R-:W-:Y:S02]  /*1220*/  ULDC.64 UR4, c[0x0][0x5a0] ;  /* 0x0001680000047ab9 */ /* 0x000fe40000000a00 */
[----:B------:R-:W-:-:S04]  /*1230*/  ISETP.NE.U32.AND P0, PT, RZ, UR4, PT ;  /* 0x00000004ff007c0c */ /* 0x000fc8000bf05070 */
[----:B------:R-:W-:-:S13]  /*1240*/  ISETP.NE.AND.EX P0, PT, RZ, UR5, PT, P0 ;  /* 0x00000005ff007c0c */ /* 0x000fda000bf05300 */
[----:B------:R-:W-:Y:S05]  /*1250*/  @!P0 BRA `(.L_x_11) ;  /* 0x00000000001c8947 */ /* 0x000fea0003800000 */
[----:B01----:R-:W0:Y:S02]  /*1260*/  LDC.64 R6, c[0x0][0x5a0] ;  /* 0x00016800ff067b82 */ /* 0x003e240000000a00 */
[----:B0-----:R-:W2:Y:S02]  /*1270*/  LDG.E.64 R6, desc[UR38][R6.64] ;  /* 0x0000002606067981 */ /* 0x001ea4000c1e1b00 */
[----:B--2---:R-:W-:-:S04]  /*1280*/  ISETP.NE.U32.AND P0, PT, R6, RZ, PT ;  /* 0x000000ff0600720c */ /* 0x004fc80003f05070 */
[----:B------:R-:W-:-:S13]  /*1290*/  ISETP.NE.AND.EX P0, PT, R7, RZ, PT, P0 ;  /* 0x000000ff0700720c */ /* 0x000fda0003f05300 */
[----:B------:R-:W-:Y:S05]  /*12a0*/  @!P0 BRA `(.L_x_11) ;  /* 0x0000000000088947 */ /* 0x000fea0003800000 */
[----:B------:R0:W5:Y:S01]  /*12b0*/  LD.E R56, desc[UR38][R6.64] ;  /* 0x0000002606387980 */ /* 0x000162000c101900 */
[----:B------:R-:W-:Y:S05]  /*12c0*/  BRA `(.L_x_12) ;  /* 0x0000000000247947 */ /* 0x000fea0003800000 */
.L_x_11:
[----:B------:R-:W-:Y:S02]  /*12d0*/  ULDC.64 UR4, c[0x0][0x590] ;  /* 0x0001640000047ab9 */ /* 0x000fe40000000a00 */
[----:B------:R-:W-:-:S04]  /*12e0*/  ISETP.NE.U32.AND P0, PT, RZ, UR4, PT ;  /* 0x00000004ff007c0c */ /* 0x000fc8000bf05070 */
[----:B------:R-:W-:-:S13]  /*12f0*/  ISETP.NE.AND.EX P0, PT, RZ, UR5, PT, P0 ;  /* 0x00000005ff007c0c */ /* 0x000fda000bf05300 */
[----:B------:R-:W-:Y:S05]  /*1300*/  @!P0 BRA `(.L_x_13) ;  /* 0x00000000000c8947 */ /* 0x000fea0003800000 */
[----:B------:R-:W2:Y:S02]  /*1310*/  LDC.64 R56, c[0x0][0x590] ;  /* 0x00016400ff387b82 */ /* 0x000ea40000000a00 */
[----:B--2---:R2:W5:Y:S01]  /*1320*/  LDG.E R56, desc[UR38][R56.64] ;  /* 0x0000002638387981 */ /* 0x004562000c1e1900 */
[----:B------:R-:W-:Y:S05]  /*1330*/  BRA `(.L_x_12) ;  /* 0x0000000000087947 */ /* 0x000fea0003800000 */
.L_x_13:
[----:B------:R-:W-:Y:S02]  /*1340*/  ULDC UR4, c[0x0][0x584] ;  /* 0x0001610000047ab9 */ /* 0x000fe40000000800 */
[----:B------:R-:W-:-:S07]  /*1350*/  IMAD.U32 R56, RZ, RZ, UR4 ;  /* 0x00000004ff387e24 */ /* 0x000fce000f8e00ff */
.L_x_12:
[----:B------:R-:W-:-:S13]  /*1360*/  LOP3.LUT P0, RZ, R0, 0xff, RZ, 0xc0, !PT ;  /* 0x000000ff00ff7812 */ /* 0x000fda000780c0ff */
[----:B------:R-:W-:Y:S05]  /*1370*/  @!P0 EXIT ;  /* 0x000000000000894d */ /* 0x000fea0003800000 */
[----:B------:R-:W3:Y:S01]  /*1380*/  LDC R59, c[0x0][0x658] ;  /* 0x00019600ff3b7b82 */ /* 0x000ee20000000800 */
[----:B------:R-:W-:Y:S01]  /*1390*/  ULDC.64 UR6, c[0x0][0x288] ;  /* 0x0000a20000067ab9 */ /* 0x000fe20000000a00 */
[----:B------:R-:W-:Y:S01]  /*13a0*/  LOP3.LUT R14, R14, 0x1, RZ, 0xc0, !PT ;  /* 0x000000010e0e7812 */ /* 0x000fe200078ec0ff */
[----:B------:R-:W-:Y:S01]  /*13b0*/  UIADD3 UR4, UR7, 0xf, URZ ;  /* 0x0000000f07047890 */ /* 0x000fe2000fffe03f */
[----:B------:R-:W-:Y:S01]  /*13c0*/  SHF.R.U32.HI R0, RZ, 0x2, R3 ;  /* 0x00000002ff007819 */ /* 0x000fe20000011603 */
[----:B------:R-:W-:Y:S01]  /*13d0*/  IMAD.U32 R5, RZ, RZ, UR6 ;  /* 0x00000006ff057e24 */ /* 0x000fe2000f8e00ff */
[----:B------:R-:W-:Y:S01]  /*13e0*/  SHF.R.U32.HI R4, RZ, 0x1, R4 ;  /* 0x00000001ff047819 */ /* 0x000fe20000011604 */
[----:B------:R-:W-:Y:S01]  /*13f0*/  USHF.R.S32.HI UR5, URZ, 0x1f, UR4 ;  /* 0x0000001f3f057899 */ /* 0x000fe20008011404 */
[----:B01----:R-:W0:Y:S01]  /*1400*/  LDC.64 R6, c[0x0][0x5c8] ;  /* 0x00017200ff067b82 */ /* 0x003e220000000a00 */
[----:B------:R-:W-:Y:S01]  /*1410*/  LOP3.LUT R60, R3, 0x3, RZ, 0xc0, !PT ;  /* 0x00000003033c7812 */ /* 0x000fe200078ec0ff */
[----:B------:R-:W-:Y:S01]  /*1420*/  IMAD.SHL.U32 R9, R14, 0x40, RZ ;  /* 0x000000400e097824 */ /* 0x000fe200078e00ff */
[----:B------:R-:W-:Y:S01]  /*1430*/  LOP3.LUT R0, R0, 0x7, RZ, 0xc0, !PT ;  /* 0x0000000700007812 */ /* 0x000fe200078ec0ff */
[----:B------:R-:W-:Y:S01]  /*1440*/  ULEA.HI UR5, UR5, UR4, URZ, 0x4 ;  /* 0x0000000405057291 */ /* 0x000fe2000f8f203f */
[----:B------:R-:W-:Y:S01]  /*1450*/  LOP3.LUT R23, R4, 0x30, RZ, 0xc0, !PT ;  /* 0x0000003004177812 */ /* 0x000fe200078ec0ff */
[----:B------:R-:W-:Y:S01]  /*1460*/  IMAD R60, R60, -0x2, R5 ;  /* 0xfffffffe3c3c7824 */ /* 0x000fe200078e0205 */
[--C-:B------:R-:W-:Y:S01]  /*1470*/  LOP3.LUT R22, R9, 0x40, R0.reuse, 0xe2, !PT ;  /* 0x0000004009167812 */ /* 0x100fe200078ee200 */
[----:B------:R-:W1:Y:S01]  /*1480*/  LDC R63, c[0x0][0x600] ;  /* 0x00018000ff3f7b82 */ /* 0x000e620000000800 */
[----:B------:R-:W-:Y:S01]  /*1490*/  IADD3 R5, RZ, -R23, -R0 ;  /* 0x80000017ff057210 */ /* 0x000fe20007ffe800 */
[----:B------:R-:W-:Y:S01]  /*14a0*/  IMAD.MOV.U32 R0, RZ, RZ, -0x1 ;  /* 0xffffffffff007424 */ /* 0x000fe200078e00ff */
[----:B------:R-:W-:Y:S01]  /*14b0*/  USHF.R.S32.HI UR43, URZ, 0x4, UR5 ;  /* 0x000000043f2b7899 */ /* 0x000fe20008011405 */
[----:B------:R-:W-:Y:S01]  /*14c0*/  IMAD.MOV.U32 R4, RZ, RZ, 0x1 ;  /* 0x00000001ff047424 */ /* 0x000fe200078e00ff */
[C---:B------:R-:W-:Y:S01]  /*14d0*/  LOP3.LUT R62, R3.reuse, 0x80, RZ, 0xc0, !PT ;  /* 0x00000080033e7812 */ /* 0x040fe200078ec0ff */
[----:B------:R-:W-:Y:S01]  /*14e0*/  IMAD R5, R14, -0x40, R5 ;  /* 0xffffffc00e057824 */ /* 0x000fe200078e0205 */
[----:B------:R-:W-:Y:S01]  /*14f0*/  UISETP.LT.AND UP0, UPT, UR43, 0x1, UPT ;  /* 0x000000012b00788c */ /* 0x000fe2000bf01270 */
[----:B---3--:R-:W-:Y:S01]  /*1500*/  SHF.L.U32 R0, R0, R59, RZ ;  /* 0x0000003b00007219 */ /* 0x008fe200000006ff */
[----:B------:R-:W-:Y:S01]  /*1510*/  ULDC UR4, c[0x0][0x284] ;  /* 0x0000a10000047ab9 */ /* 0x000fe20000000800 */
[----:B------:R-:W-:Y:S01]  /*1520*/  LOP3.LUT R22, R22, R23, RZ, 0xfc, !PT ;  /* 0x0000001716167212 */ /* 0x000fe200078efcff */
[----:B------:R-:W-:Y:S01]  /*1530*/  USEL UR44, UR43, 0x1, UP0 ;  /* 0x000000012b2c7887 */ /* 0x000fe20008000000 */
[----:B------:R-:W-:Y:S01]  /*1540*/  SHF.L.U32 R59, R4, R59, RZ ;  /* 0x0000003b043b7219 */ /* 0x000fe200000006ff */
[----:B------:R-:W-:Y:S01]  /*1550*/  IMAD.SHL.U32 R61, R3, 0x2, RZ ;  /* 0x00000002033d7824 */ /* 0x000fe200078e00ff */
[----:B------:R-:W-:Y:S01]  /*1560*/  LOP3.LUT R66, R18, 0x1, RZ, 0xfc, !PT ;  /* 0x0000000112427812 */ /* 0x000fe200078efcff */
[----:B------:R-:W-:Y:S01]  /*1570*/  VIADD R65, R5, UR4 ;  /* 0x0000000405417c36 */ /* 0x000fe20008000000 */
[C---:B0-----:R-:W-:Y:S01]  /*1580*/  SHF.L.U64.HI R58, R6.reuse, 0x3, R7 ;  /* 0x00000003063a7819 */ /* 0x041fe20000010207 */
[----:B--2---:R-:W-:Y:S01]  /*1590*/  IMAD.SHL.U32 R57, R6, 0x8, RZ ;  /* 0x0000000806397824 */ /* 0x004fe200078e00ff */
[----:B------:R-:W-:Y:S01]  /*15a0*/  SHF.R.U32.HI R62, RZ, 0x7, R62 ;  /* 0x00000007ff3e7819 */ /* 0x000fe2000001163e */
[----:B------:R-:W-:Y:S01]  /*15b0*/  IMAD.MOV.U32 R23, RZ, RZ, RZ ;  /* 0x000000ffff177224 */ /* 0x000fe200078e00ff */
[----:B------:R-:W-:Y:S01]  /*15c0*/  LOP3.LUT R64, RZ, R0, RZ, 0x33, !PT ;  /* 0x00000000ff407212 */ /* 0x000fe200078e33ff */
[----:B------:R-:W-:Y:S01]  /*15d0*/  UIADD3 UR44, UR43, -UR44, URZ ;  /* 0x8000002c2b2c7290 */ /* 0x000fe2000fffe03f */
[----:B------:R-:W-:Y:S01]  /*15e0*/  UMOV UR40, URZ ;  /* 0x0000003f00287c82 */ /* 0x000fe20008000000 */
[----:B-1----:R-:W-:Y:S01]  /*15f0*/  VIADD R63, R63, 0xffffffff ;  /* 0xffffffff3f3f7836 */ /* 0x002fe20000000000 */
[----:B------:R-:W-:-:S09]  /*1600*/  UMOV UR41, URZ ;  /* 0x0000003f00297c82 */ /* 0x000fd20008000000 */
.L_x_95:
[----:B0-----:R-:W0:Y:S01]  /*1610*/  SHFL.IDX PT, R0, R62, RZ, 0x1f ;  /* 0x00001fff3e007589 */ /* 0x001e2200000e0000 */
[----:B-1----:R-:W1:Y:S01]  /*1620*/  S2UR UR7, SR_CgaCtaId ;  /* 0x00000000000779c3 */ /* 0x002e620000008800 */
[----:B------:R-:W-:Y:S01]  /*1630*/  UMOV UR6, 0x400 ;  /* 0x0000040000067882 */ /* 0x000fe20000000000 */
[----:B0-----:R-:W-:Y:S01]  /*1640*/  R2UR UR4, R0 ;  /* 0x00000000000472ca */ /* 0x001fe200000e0000 */
[----:B-1----:R-:W-:-:S12]  /*1650*/  ULEA UR46, UR7, UR6, 0x18 ;  /* 0x00000006072e7291 */ /* 0x002fd8000f8ec03f */
[----:B------:R-:W-:-:S04]  /*1660*/  ULEA.HI UR5, UR4, UR4, URZ, 0x1 ;  /* 0x0000000404057291 */ /* 0x000fc8000f8f083f */
[----:B------:R-:W-:-:S04]  /*1670*/  ULOP3.LUT UR5, UR5, 0x1ffffe, URZ, 0xc0, !UPT ;  /* 0x001ffffe05057892 */ /* 0x000fc8000f8ec03f */
[----:B------:R-:W-:-:S03]  /*1680*/  UIADD3 UR5, UR4, -UR5, URZ ;  /* 0x8000000504057290 */ /* 0x000fc6000fffe03f */
[----:B------:R-:W-:Y:S01]  /*1690*/  ULDC UR4, c[0x0][0x28c] ;  /* 0x0000a30000047ab9 */ /* 0x000fe20000000800 */
[----:B------:R-:W-:Y:S01]  /*16a0*/  ULEA UR5, UR5, UR46, 0xb ;  /* 0x0000002e05057291 */ /* 0x000fe2000f8e583f */
[----:B------:R-:W-:-:S03]  /*16b0*/  ISETP.LT.AND P0, PT, RZ, UR4, PT ;  /* 0x00000004ff007c0c */ /* 0x000fc6000bf01270 */
[----:B------:R-:W-:-:S04]  /*16c0*/  UIADD3 UR5, UR5, 0x300, URZ ;  /* 0x0000030005057890 */ /* 0x000fc8000fffe03f */
[----:B------:R-:W-:-:S04]  /*16d0*/  USHF.R.U32.HI UR5, URZ, 0x4, UR5 ;  /* 0x000000043f057899 */ /* 0x000fc80008011605 */
[----:B------:R-:W-:-:S04]  /*16e0*/  ULOP3.LUT UR5, UR5, 0x3fff, URZ, 0xc0, !UPT ;  /* 0x00003fff05057892 */ /* 0x000fc8000f8ec03f */
[----:B------:R-:W-:Y:S01]  /*16f0*/  ULOP3.LUT UR45, UR5, 0x10000, URZ, 0xfc, !UPT ;  /* 0x00010000052d7892 */ /* 0x000fe2000f8efc3f */
[----:B--2345:R-:W-:Y:S11]  /*1700*/  @P0 BRA `(.L_x_14) ;  /* 0x0000000000400947 */ /* 0x03cff60003800000 */
[----:B------:R-:W-:Y:S01]  /*1710*/  MOV R0, 0x0 ;  /* 0x0000000000007802 */ /* 0x000fe20000000f00 */
[----:B------:R-:W-:Y:S01]  /*1720*/  ULDC.64 UR4, c[0x4][0x68] ;  /* 0x01001a0000047ab9 */ /* 0x000fe20000000a00 */
[----:B------:R-:W-:Y:S01]  /*1730*/  ULDC.64 UR6, c[0x4][0x8] ;  /* 0x0100020000067ab9 */ /* 0x000fe20000000a00 */
[----:B------:R-:W-:Y:S01]  /*1740*/  IMAD.U32 R4, RZ, RZ, UR4 ;  /* 0x00000004ff047e24 */ /* 0x000fe2000f8e00ff */
[----:B------:R0:W1:Y:S01]  /*1750*/  LDC.64 R14, c[0x4][R0] ;  /* 0x01000000000e7b82 */ /* 0x0000620000000a00 */
[----:B------:R-:W-:Y:S01]  /*1760*/  IMAD.U32 R5, RZ, RZ, UR5 ;  /* 0x00000005ff057e24 */ /* 0x000fe2000f8e00ff */
[----:B------:R-:W-:Y:S01]  /*1770*/  ULDC.64 UR4, c[0x4][0x70] ;  /* 0x01001c0000047ab9 */ /* 0x000fe20000000a00 */
[----:B------:R-:W-:Y:S02]  /*1780*/  IMAD.U32 R10, RZ, RZ, UR6 ;  /* 0x00000006ff0a7e24 */ /* 0x000fe4000f8e00ff */
[----:B------:R-:W-:Y:S02]  /*1790*/  IMAD.U32 R6, RZ, RZ, UR4 ;  /* 0x00000004ff067e24 */ /* 0x000fe4000f8e00ff */
[----:B------:R-:W-:-:S02]  /*17a0*/  IMAD.U32 R7, RZ, RZ, UR5 ;  /* 0x00000005ff077e24 */ /* 0x000fc4000f8e00ff */
[----:B------:R-:W-:Y:S02]  /*17b0*/  IMAD.U32 R11, RZ, RZ, UR7 ;  /* 0x00000007ff0b7e24 */ /* 0x000fe4000f8e00ff */
[----:B------:R-:W-:Y:S02]  /*17c0*/  IMAD.MOV.U32 R8, RZ, RZ, 0x1e1 ;  /* 0x000001e1ff087424 */ /* 0x000fe400078e00ff */
[----:B------:R-:W-:Y:S02]  /*17d0*/  IMAD.MOV.U32 R12, RZ, RZ, 0x1 ;  /* 0x00000001ff0c7424 */ /* 0x000fe400078e00ff */
[----:B0-----:R-:W-:-:S07]  /*17e0*/  IMAD.MOV.U32 R13, RZ, RZ, RZ ;  /* 0x000000ffff0d7224 */ /* 0x001fce00078e00ff */
[----:B------:R-:W-:-:S07]  /*17f0*/  LEPC R20, `(.L_x_14) ;  /* 0x000000001014794e */ /* 0x000fce0000000000 */
[----:B-1---5:R-:W-:Y:S05]  /*1800*/  CALL.ABS.NOINC R14 ;  /* 0x000000000e007343 */ /* 0x022fea0003c00000 */
.L_x_14:
[----:B------:R-:W-:-:S13]  /*1810*/  ISETP.NE.AND P0, PT, R66, 0x3, PT ;  /* 0x000000034200780c */ /* 0x000fda0003f05270 */
[----:B------:R-:W-:Y:S05]  /*1820*/  @!P0 BRA `(.L_x_15) ;  /* 0x0000000000048947 */ /* 0x000fea0003800000 */
[----:B------:R-:W-:Y:S01]  /*1830*/  BPT.TRAP 0x1 ;  /* 0x000000040000795c */ /* 0x000fe20000300000 */
.L_x_15:
[----:B------:R-:W-:Y:S02]  /*1840*/  IMAD.U32 R3, RZ, RZ, UR41 ;  /* 0x00000029ff037e24 */ /* 0x000fe4000f8e00ff */
[----:B------:R-:W-:-:S03]  /*1850*/  IMAD.U32 R0, RZ, RZ, UR40 ;  /* 0x00000028ff007e24 */ /* 0x000fc6000f8e00ff */
[----:B------:R-:W-:Y:S02]  /*1860*/  LEA R3, R3, UR46, 0x3 ;  /* 0x0000002e03037c11 */ /* 0x000fe4000f8e18ff */
[----:B------:R-:W-:-:S04]  /*1870*/  SHF.L.U32 R0, R0, 0x1f, RZ ;  /* 0x0000001f00007819 */ /* 0x000fc800000006ff */
[----:B------:R0:W1:Y:S01]  /*1880*/  SYNCS.PHASECHK.TRANS64.TRYWAIT P1, [R3+URZ], R0 ;  /* 0x00000000030075a7 */ /* 0x000062000802017f */
[----:B------:R-:W-:Y:S05]  /*1890*/  @!P0 BRA `(.L_x_16) ;  /* 0x0000000000048947 */ /* 0x000fea0003800000 */
[----:B------:R-:W-:Y:S01]  /*18a0*/  BPT.TRAP 0x1 ;  /* 0x000000040000795c */ /* 0x000fe20000300000 */
.L_x_16:
[----:B------:R-:W-:-:S05]  /*18b0*/  IMAD.U32 R4, RZ, RZ, UR44 ;  /* 0x0000002cff047e24 */ /* 0x000fca000f8e00ff */
[----:B------:R-:W-:Y:S01]  /*18c0*/  ISETP.GE.AND P2, PT, R4, 0x1, PT ;  /* 0x000000010400780c */ /* 0x000fe20003f46270 */
[----:B-1----:R-:W-:-:S12]  /*18d0*/  @P1 BRA `(.L_x_17) ;  /* 0x0000000000081947 */ /* 0x002fd80003800000 */
[----:B------:R-:W1:Y:S02]  /*18e0*/  SYNCS.PHASECHK.TRANS64.TRYWAIT P1, [R3+URZ], R0 ;  /* 0x00000000030075a7 */ /* 0x000e64000802017f */
[----:B-1----:R-:W-:Y:S05]  /*18f0*/  @!P1 BRA `(.L_x_18) ;  /* 0x0000005800149947 */ /* 0x002fea0003800000 */
.L_x_17:
[----:B------:R-:W-:Y:S05]  /*1900*/  WARPSYNC.ALL ;  /* 0x0000000000007948 */ /* 0x000fea0003800000 */
[----:B------:R-:W-:Y:S01]  /*1910*/  UIADD3 UR4, UR46, 0x25300, URZ ;  /* 0x000253002e047890 */ /* 0x000fe2000fffe03f */
[----:B------:R-:W-:Y:S01]  /*1920*/  WARPGROUP.ARRIVE ;  /* 0x00000000000079c5 */ /* 0x000fe20000000000 */
[----:B------:R-:W-:Y:S01]  /*1930*/  UMOV UR5, 0xc0000010 ;  /* 0xc000001000057882 */ /* 0x000fe20000000000 */
[----:B------:R-:W-:Y:S01]  /*1940*/  UMOV UR7, 0xc0000010 ;  /* 0xc000001000077882 */ /* 0x000fe20000000000 */
[----:B------:R-:W-:-:S04]  /*1950*/  USHF.R.U32.HI UR4, URZ, 0x4, UR4 ;  /* 0x000000043f047899 */ /* 0x000fc80008011604 */
[----:B------:R-:W-:-:S04]  /*1960*/  ULOP3.LUT UR4, UR4, 0x3fff, URZ, 0xc0, !UPT ;  /* 0x00003fff04047892 */ /* 0x000fc8000f8ec03f */
[----:B------:R-:W-:Y:S02]  /*1970*/  ULOP3.LUT UR10, UR4, 0x10000, URZ, 0xfc, !UPT ;  /* 0x00010000040a7892 */ /* 0x000fe4000f8efc3f */
[----:B------:R-:W-:Y:S02]  /*1980*/  ULEA UR4, UR41, UR45, 0x8 ;  /* 0x0000002d29047291 */ /* 0x000fe4000f8e403f */
[----:B------:R-:W-:-:S09]  /*1990*/  ULEA UR6, UR41, UR10, 0x7 ;  /* 0x0000000a29067291 */ /* 0x000fd2000f8e383f */
[----:B------:R-:W-:Y:S03]  /*19a0*/  HGMMA.64x64x16.F32 R24, gdesc[UR4], RZ, !UPT, gsb0 ;  /* 0x00e00000041879f0 */ /* 0x000fe6000c0008ff */
[----:B------:R-:W-:Y:S02]  /*19b0*/  WARPGROUP.DEPBAR.LE gsb0, 0x0 ;  /* 0x00008000000079c5 */ /* 0x000fe40000010000 */
[----:B------:R-:W-:Y:S05]  /*19c0*/  @!P2 BRA `(.L_x_19) ;  /* 0x0000000000c0a947 */ /* 0x000fea0003800000 */
[----:B------:R-:W-:Y:S01]  /*19d0*/  UIADD3 UR4, UR41, 0x1, URZ ;  /* 0x0000000129047890 */ /* 0x000fe2000fffe03f */
[----:B01----:R-:W-:Y:S01]  /*19e0*/  IMAD.U32 R0, RZ, RZ, UR44 ;  /* 0x0000002cff007e24 */ /* 0x003fe2000f8e00ff */
[----:B------:R-:W-:Y:S02]  /*19f0*/  UMOV UR9, UR41 ;  /* 0x0000002900097c82 */ /* 0x000fe40008000000 */
[----:B------:R-:W-:-:S04]  /*1a00*/  UISETP.NE.AND UP0, UPT, UR4, 0x25, UPT ;  /* 0x000000250400788c */ /* 0x000fc8000bf05270 */
[----:B------:R-:W-:Y:S02]  /*1a10*/  USEL UR5, URZ, 0x1, UP0 ;  /* 0x000000013f057887 */ /* 0x000fe40008000000 */
[----:B------:R-:W-:Y:S02]  /*1a20*/  USEL UR8, UR4, URZ, UP0 ;  /* 0x0000003f04087287 */ /* 0x000fe40008000000 */
[----:B------:R-:W-:-:S06]  /*1a30*/  ULOP3.LUT UR5, UR40, UR5, URZ, 0x3c, !UPT ;  /* 0x0000000528057292 */ /* 0x000fcc000f8e3c3f */
[----:B------:R-:W-:-:S07]  /*1a40*/  IMAD.U32 R5, RZ, RZ, UR5 ;  /* 0x00000005ff057e24 */ /* 0x000fce000f8e00ff */
.L_x_26:
[----:B01----:R-:W-:Y:S05]  /*1a50*/  @!P0 BRA `(.L_x_20) ;  /* 0x0000000000048947 */ /* 0x003fea0003800000 */
[----:B------:R-:W-:Y:S01]  /*1a60*/  BPT.TRAP 0x1 ;  /* 0x000000040000795c */ /* 0x000fe20000300000 */
.L_x_20:
[----:B------:R-:W0:Y:S01]  /*1a70*/  S2UR UR5, SR_CgaCtaId ;  /* 0x00000000000579c3 */ /* 0x000e220000008800 */
[----:B------:R-:W-:Y:S01]  /*1a80*/  UMOV UR4, 0x400 ;  /* 0x0000040000047882 */ /* 0x000fe20000000000 */
[----:B------:R-:W-:Y:S01]  /*1a90*/  SHF.L.U32 R3, R5, 0x1f, RZ ;  /* 0x0000001f05037819 */ /* 0x000fe200000006ff */
[----:B0-----:R-:W-:-:S04]  /*1aa0*/  ULEA UR11, UR5, UR4, 0x18 ;  /* 0x00000004050b7291 */ /* 0x001fc8000f8ec03f */
[----:B------:R-:W-:-:S09]  /*1ab0*/  ULEA UR4, UR8, UR11, 0x3 ;  /* 0x0000000b08047291 */ /* 0x000fd2000f8e183f */
[----:B------:R0:W1:Y:S01]  /*1ac0*/  SYNCS.PHASECHK.TRANS64.TRYWAIT P1, [UR4], R3 ;  /* 0x00000003ff0075a7 */ /* 0x0000620008020144 */
[----:B------:R-:W-:Y:S05]  /*1ad0*/  @!P0 BRA `(.L_x_21) ;  /* 0x0000000000048947 */ /* 0x000fea0003800000 */
[----:B------:R-:W-:Y:S01]  /*1ae0*/  BPT.TRAP 0x1 ;  /* 0x000000040000795c */ /* 0x000fe20000300000 */
.L_x_21:
[----:B-1----:R-:W-:Y:S05]  /*1af0*/  @P1 BRA `(.L_x_22) ;  /* 0x0000000000081947 */ /* 0x002fea0003800000 */
[----:B------:R-:W1:Y:S02]  /*1b00*/  SYNCS.PHASECHK.TRANS64.TRYWAIT P1, [UR4], R3 ;  /* 0x00000003ff0075a7 */ /* 0x000e640008020144 */
[----:B-1----:R-:W-:Y:S05]  /*1b10*/  @!P1 BRA `(.L_x_23) ;  /* 0x0000005400a09947 */ /* 0x002fea0003800000 */
.L_x_22:
[----:B------:R-:W-:Y:S01]  /*1b20*/  ULEA UR4, UR8, UR45, 0x8 ;  /* 0x0000002d08047291 */ /* 0x000fe2000f8e403f */
[----:B------:R-:W-:Y:S01]  /*1b30*/  WARPGROUP.ARRIVE ;  /* 0x00000000000079c5 */ /* 0x000fe20000000000 */
[----:B------:R-:W-:Y:S01]  /*1b40*/  ULEA UR6, UR8, UR10, 0x7 ;  /* 0x0000000a08067291 */ /* 0x000fe2000f8e383f */
[----:B------:R-:W-:Y:S01]  /*1b50*/  UMOV UR5, 0xc0000010 ;  /* 0xc000001000057882 */ /* 0x000fe20000000000 */
[----:B------:R-:W-:-:S07]  /*1b60*/  UMOV UR7, 0xc0000010 ;  /* 0xc000001000077882 */ /* 0x000fce0000000000 */
[----:B------:R-:W-:Y:S03]  /*1b70*/  HGMMA.64x64x16.F32 R24, gdesc[UR4], R24, gsb0 ;  /* 0x00e00000041879f0 */ /* 0x000fe60008000818 */
[----:B------:R-:W-:Y:S02]  /*1b80*/  WARPGROUP.DEPBAR.LE gsb0, 0x0 ;  /* 0x00008000000079c5 */ /* 0x000fe40000010000 */
[----:B------:R-:W-:Y:S05]  /*1b90*/  @!P0 BRA `(.L_x_24) ;  /* 0x0000000000048947 */ /* 0x000fea0003800000 */
[----:B------:R-:W-:Y:S01]  /*1ba0*/  BPT.TRAP 0x1 ;  /* 0x000000040000795c */ /* 0x000fe20000300000 */
.L_x_24:
[----:B------:R-:W-:Y:S01]  /*1bb0*/  ULEA UR4, UR9, UR11, 0x3 ;  /* 0x0000000b09047291 */ /* 0x000fe2000f8e183f */
[----:B------:R-:W-:-:S03]  /*1bc0*/  ISETP.GT.U32.AND P1, PT, R18, 0x1, PT ;  /* 0x000000011200780c */ /* 0x000fc60003f24070 */
[----:B------:R-:W-:-:S04]  /*1bd0*/  UIADD3 UR4, UR4, 0x128, URZ ;  /* 0x0000012804047890 */ /* 0x000fc8000fffe03f */
[----:B------:R-:W-:-:S09]  /*1be0*/  UPRMT UR4, URZ, 0x654, UR4 ;  /* 0x000006543f047896 */ /* 0x000fd20008000004 */
[----:B------:R-:W-:Y:S01]  /*1bf0*/  SYNCS.ARRIVE.TRANS64.RED.A1T0 RZ, [UR4], RZ ;  /* 0x000000ffffff79a7 */ /* 0x000fe20008100404 */
[----:B------:R-:W-:Y:S05]  /*1c00*/  @P1 BRA `(.L_x_25) ;  /* 0x0000000000041947 */ /* 0x000fea0003800000 */
[----:B------:R-:W-:Y:S01]  /*1c10*/  BPT.TRAP 0x1 ;  /* 0x000000040000795c */ /* 0x000fe20000300000 */
.L_x_25:
[----:B------:R-:W-:Y:S01]  /*1c20*/  UIADD3 UR8, UR8, 0x1, URZ ;  /* 0x0000000108087890 */ /* 0x000fe2000fffe03f */
[C---:B------:R-:W-:Y:S01]  /*1c30*/  ISETP.GT.AND P1, PT, R0.reuse, 0x1, PT ;  /* 0x000000010000780c */ /* 0x040fe20003f24270 */
[----:B------:R-:W-:Y:S01]  /*1c40*/  UIADD3 UR9, UR9, 0x1, URZ ;  /* 0x0000000109097890 */ /* 0x000fe2000fffe03f */
[----:B------:R-:W-:Y:S01]  /*1c50*/  VIADD R0, R0, 0xffffffff ;  /* 0xffffffff00007836 */ /* 0x000fe20000000000 */
[----:B------:R-:W-:Y:S02]  /*1c60*/  UISETP.NE.AND UP0, UPT, UR8, 0x25, UPT ;  /* 0x000000250800788c */ /* 0x000fe4000bf05270 */
[----:B------:R-:W-:Y:S02]  /*1c70*/  UISETP.NE.AND UP1, UPT, UR9, 0x25, UPT ;  /* 0x000000250900788c */ /* 0x000fe4000bf25270 */
[----:B------:R-:W-:Y:S02]  /*1c80*/  USEL UR4, URZ, 0x1, UP0 ;  /* 0x000000013f047887 */ /* 0x000fe40008000000 */
[----:B------:R-:W-:-:S02]  /*1c90*/  USEL UR8, UR8, URZ, UP0 ;  /* 0x0000003f08087287 */ /* 0x000fc40008000000 */
[----:B------:R-:W-:Y:S02]  /*1ca0*/  USEL UR9, UR9, URZ, UP1 ;  /* 0x0000003f09097287 */ /* 0x000fe40008800000 */
[----:B------:R-:W-:Y:S01]  /*1cb0*/  LOP3.LUT R5, R5, UR4, RZ, 0x3c, !PT ;  /* 0x0000000405057c12 */ /* 0x000fe2000f8e3cff */
[----:B------:R-:W-:Y:S09]  /*1cc0*/  @P1 BRA `(.L_x_26) ;  /* 0xfffffffc00601947 */ /* 0x000ff2000383ffff */
.L_x_19:
[----:B01----:R-:W0:Y:S02]  /*1cd0*/  LDC R0, c[0x0][0x28c] ;  /* 0x0000a300ff007b82 */ /* 0x003e240000000800 */
[----:B0-----:R-:W-:-:S13]  /*1ce0*/  ISETP.GE.AND P1, PT, R0, 0x1, PT ;  /* 0x000000010000780c */ /* 0x001fda0003f26270 */
[----:B------:R-:W-:Y:S05]  /*1cf0*/  @!P1 BRA `(.L_x_27) ;  /* 0x0000000000489947 */ /* 0x000fea0003800000 */
[----:B------:R-:W-:Y:S05]  /*1d00*/  @!P0 BRA `(.L_x_28) ;  /* 0x0000000000048947 */ /* 0x000fea0003800000 */
[----:B------:R-:W-:Y:S01]  /*1d10*/  BPT.TRAP 0x1 ;  /* 0x000000040000795c */ /* 0x000fe20000300000 */
.L_x_28:
[----:B------:R-:W0:Y:S01]  /*1d20*/  S2UR UR7, SR_CgaCtaId ;  /* 0x00000000000779c3 */ /* 0x000e220000008800 */
[----:B------:R-:W-:Y:S01]  /*1d30*/  UIADD3 UR6, UR44, UR41, URZ ;  /* 0x000000292c067290 */ /* 0x000fe2000fffe03f */
[----:B------:R-:W-:-:S03]  /*1d40*/  ISETP.GT.U32.AND P0, PT, R18, 0x1, PT ;  /* 0x000000011200780c */ /* 0x000fc60003f04070 */
[----:B------:R-:W-:-:S04]  /*1d50*/  UIMAD.WIDE.U32 UR4, UR6, -0x45306eb3, URZ ;  /* 0xbacf914d060478a5 */ /* 0x000fc8000f8e003f */
[----:B------:R-:W-:-:S04]  /*1d60*/  UIADD3 UR4, UR6, -UR5, URZ ;  /* 0x8000000506047290 */ /* 0x000fc8000fffe03f */
[----:B------:R-:W-:-:S03]  /*1d70*/  ULEA.HI UR4, UR4, UR5, URZ, 0x1f ;  /* 0x0000000504047291 */ /* 0x000fc6000f8ff83f */
[----:B------:R-:W-:Y:S01]  /*1d80*/  UMOV UR5, 0x400 ;  /* 0x0000040000057882 */ /* 0x000fe20000000000 */
[----:B------:R-:W-:-:S04]  /*1d90*/  USHF.R.U32.HI UR4, URZ, 0x5, UR4 ;  /* 0x000000053f047899 */ /* 0x000fc80008011604 */
[----:B------:R-:W-:Y:S02]  /*1da0*/  UIMAD UR4, UR4, -0x25, UR6 ;  /* 0xffffffdb040478a4 */ /* 0x000fe4000f8e0206 */
[----:B0-----:R-:W-:-:S04]  /*1db0*/  ULEA UR5, UR7, UR5, 0x18 ;  /* 0x0000000507057291 */ /* 0x001fc8000f8ec03f */
[----:B------:R-:W-:-:S04]  /*1dc0*/  ULEA UR4, UR4, UR5, 0x3 ;  /* 0x0000000504047291 */ /* 0x000fc8000f8e183f */
[----:B------:R-:W-:-:S04]  /*1dd0*/  UIADD3 UR4, UR4, 0x128, URZ ;  /* 0x0000012804047890 */ /* 0x000fc8000fffe03f */
[----:B------:R-:W-:-:S09]  /*1de0*/  UPRMT UR4, URZ, 0x654, UR4 ;  /* 0x000006543f047896 */ /* 0x000fd20008000004 */
[----:B------:R-:W-:Y:S01]  /*1df0*/  SYNCS.ARRIVE.TRANS64.RED.A1T0 RZ, [UR4], RZ ;  /* 0x000000ffffff79a7 */ /* 0x000fe20008100404 */
[----:B------:R-:W-:Y:S05]  /*1e00*/  @P0 BRA `(.L_x_27) ;  /* 0x0000000000040947 */ /* 0x000fea0003800000 */
[----:B------:R-:W-:Y:S01]  /*1e10*/  BPT.TRAP 0x1 ;  /* 0x000000040000795c */ /* 0x000fe20000300000 */
.L_x_27:
[----:B------:R-:W-:Y:S01]  /*1e20*/  UISETP.GE.U32.AND UP1, UPT, UR43, 0x25, UPT ;  /* 0x000000252b00788c */ /* 0x000fe2000bf26070 */
[----:B------:R-:W-:Y:S01]  /*1e30*/  IMAD.SHL.U32 R3, R68, 0x40, RZ ;  /* 0x0000004044037824 */ /* 0x000fe200078e00ff */
[----:B------:R-:W-:Y:S01]  /*1e40*/  UIADD3 UR41, UR43, UR41, URZ ;  /* 0x000000292b297290 */ /* 0x000fe2000fffe03f */
[----:B------:R-:W-:Y:S01]  /*1e50*/  SHF.R.S32.HI R9, RZ, 0x1f, R67 ;  /* 0x0000001fff097819 */ /* 0x000fe20000011443 */
[----:B------:R-:W-:Y:S01]  /*1e60*/  ULDC UR10, c[0x0][0x288] ;  /* 0x0000a200000a7ab9 */ /* 0x000fe20000000800 */
[----:B------:R-:W-:Y:S01]  /*1e70*/  IMAD.SHL.U32 R6, R69, 0x80, RZ ;  /* 0x0000008045067824 */ /* 0x000fe200078e00ff */
[C---:B------:R-:W-:Y:S01]  /*1e80*/  LOP3.LUT R10, R3.reuse, 0x6, R61, 0xf8, !PT ;  /* 0x00000006030a7812 */ /* 0x040fe200078ef83d */
[----:B------:R-:W-:Y:S01]  /*1e90*/  UISETP.GT.U32.AND UP0, UPT, UR41, 0x24, UPT ;  /* 0x000000242900788c */ /* 0x000fe2000bf04070 */
[----:B------:R-:W-:Y:S01]  /*1ea0*/  ISETP.GE.AND P0, PT, R3, UR10, PT ;  /* 0x0000000a03007c0c */ /* 0x000fe2000bf06270 */
[----:B------:R-:W-:Y:S01]  /*1eb0*/  ULDC.64 UR6, c[0x0][0x5d0] ;  /* 0x0001740000067ab9 */ /* 0x000fe20000000a00 */
[----:B------:R-:W-:Y:S01]  /*1ec0*/  ULDC UR11, c[0x0][0x284] ;  /* 0x0000a100000b7ab9 */ /* 0x000fe20000000800 */
[----:B------:R-:W-:Y:S01]  /*1ed0*/  @UP1 UIMAD.WIDE.U32 UR4, UR41, -0x45306eb3, URZ ;  /* 0xbacf914d290418a5 */ /* 0x000fe2000f8e003f */
[----:B------:R-:W-:Y:S01]  /*1ee0*/  SHF.R.S32.HI R11, RZ, 0x1f, R10 ;  /* 0x0000001fff0b7819 */ /* 0x000fe2000001140a */
[----:B------:R-:W-:Y:S01]  /*1ef0*/  IMAD R0, R9, UR6, RZ ;  /* 0x0000000609007c24 */ /* 0x000fe2000f8e02ff */
[----:B------:R-:W-:Y:S01]  /*1f00*/  UISETP.LT.U32.AND UP0, UPT, UR43, 0x25, UP0 ;  /* 0x000000252b00788c */ /* 0x000fe20008701070 */
[----:B------:R-:W-:Y:S01]  /*1f10*/  ISETP.GE.OR P0, PT, R6, UR11, P0 ;  /* 0x0000000b06007c0c */ /* 0x000fe20008706670 */
[----:B------:R-:W-:Y:S01]  /*1f20*/  @UP1 UIADD3 UR4, UR41, -UR5, URZ ;  /* 0x8000000529041290 */ /* 0x000fe2000fffe03f */
[C---:B------:R-:W-:Y:S01]  /*1f30*/  IMAD R7, R67.reuse, UR7, R0 ;  /* 0x0000000743077c24 */ /* 0x040fe2000f8e0200 */
[----:B------:R-:W-:Y:S01]  /*1f40*/  ULDC.64 UR8, c[0x0][0x5c8] ;  /* 0x0001720000087ab9 */ /* 0x000fe20000000a00 */
[----:B------:R-:W-:Y:S01]  /*1f50*/  IMAD.WIDE.U32 R4, R67, UR6, R10 ;  /* 0x0000000643047c25 */ /* 0x000fe2000f8e000a */
[----:B------:R-:W-:-:S02]  /*1f60*/  USEL UR6, URZ, 0x1, !UP0 ;  /* 0x000000013f067887 */ /* 0x000fc4000c000000 */
[----:B------:R-:W-:Y:S01]  /*1f70*/  @UP1 ULEA.HI UR4, UR4, UR5, URZ, 0x1f ;  /* 0x0000000504041291 */ /* 0x000fe2000f8ff83f */
[----:B------:R-:W-:Y:S01]  /*1f80*/  IMAD.WIDE R68, R69, 0x80, R22 ;  /* 0x0000008045447825 */ /* 0x000fe200078e0216 */
[----:B------:R-:W-:Y:S02]  /*1f90*/  ULOP3.LUT UR40, UR40, UR6, URZ, 0x3c, !UPT ;  /* 0x0000000628287292 */ /* 0x000fe4000f8e3c3f */
[----:B------:R-:W-:Y:S01]  /*1fa0*/  @UP1 USHF.R.U32.HI UR4, URZ, 0x5, UR4 ;  /* 0x000000053f041899 */ /* 0x000fe20008011604 */
[----:B------:R-:W-:Y:S02]  /*1fb0*/  IMAD.IADD R5, R5, 0x1, R7 ;  /* 0x0000000105057824 */ /* 0x000fe400078e0207 */
[----:B------:R-:W-:Y:S01]  /*1fc0*/  IMAD R7, R69, UR8, RZ ;  /* 0x0000000845077c24 */ /* 0x000fe2000f8e02ff */
[----:B------:R-:W-:Y:S01]  /*1fd0*/  @UP1 ULOP3.LUT UR40, UR40, 0x1, UR4, 0x78, !UPT ;  /* 0x0000000128281892 */ /* 0x000fe2000f8e7804 */
[----:B------:R-:W-:-:S04]  /*1fe0*/  IMAD.WIDE.U32 R70, R68, UR8, R4 ;  /* 0x0000000844467c25 */ /* 0x000fc8000f8e0004 */
[----:B------:R-:W-:Y:S02]  /*1ff0*/  IMAD R7, R68, UR9, R7 ;  /* 0x0000000944077c24 */ /* 0x000fe4000f8e0207 */
[----:B------:R-:W-:Y:S01]  /*2000*/  IMAD.MOV.U32 R0, RZ, RZ, -0x1 ;  /* 0xffffffffff007424 */ /* 0x000fe200078e00ff */
[----:B------:R-:W-:Y:S06]  /*2010*/  @P0 BRA `(.L_x_29) ;  /* 0x00000020009c0947 */ /* 0x000fec0003800000 */
[----:B-----5:R-:W-:Y:S01]  /*2020*/  FSETP.NEU.AND P0, PT, R56, RZ, PT ;  /* 0x000000ff3800720b */ /* 0x020fe20003f0d000 */
[----:B------:R-:W-:Y:S01]  /*2030*/  IMAD.IADD R4, R60, 0x1, -R3 ;  /* 0x000000013c047824 */ /* 0x000fe200078e0a03 */
[----:B------:R-:W-:Y:S01]  /*2040*/  BSSY B0, `(.L_x_29) ;  /* 0x0000224000007945 */ /* 0x000fe20003800000 */
[----:B------:R-:W-:Y:S02]  /*2050*/  IMAD.IADD R3, R65, 0x1, -R6 ;  /* 0x0000000141037824 */ /* 0x000fe400078e0a06 */
[----:B------:R-:W-:Y:S01]  /*2060*/  IMAD.IADD R81, R71, 0x1, R7 ;  /* 0x0000000147517824 */ /* 0x000fe200078e0207 */
[----:B------:R-:W-:-:S04]  /*2070*/  ISETP.GT.AND P2, PT, R4, RZ, PT ;  /* 0x000000ff0400720c */ /* 0x000fc80003f44270 */
[----:B------:R-:W-:-:S03]  /*2080*/  ISETP.GT.AND P1, PT, R3, RZ, P2 ;  /* 0x000000ff0300720c */ /* 0x000fc60001724270 */
[----:B------:R-:W-:Y:S10]  /*2090*/  @!P0 BRA `(.L_x_30) ;  /* 0x0000001400e88947 */ /* 0x000ff40003800000 */
[----:B------:R-:W0:Y:S01]  /*20a0*/  LDC.64 R74, c[0x0][0x5b8] ;  /* 0x00016e00ff4a7b82 */ /* 0x000e220000000a00 */
[----:B------:R-:W-:-:S07]  /*20b0*/  ULDC.64 UR4, c[0x0][0x5c0] ;  /* 0x0001700000047ab9 */ /* 0x000fce0000000a00 */
[----:B------:R-:W1:Y:S08]  /*20c0*/  LDC.64 R76, c[0x0][0x5b0] ;  /* 0x00016c00ff4c7b82 */ /* 0x000e700000000a00 */
[----:B------:R-:W2:Y:S01]  /*20d0*/  LDC.64 R78, c[0x0][0x5a8] ;  /* 0x00016a00ff4e7b82 */ /* 0x000ea20000000a00 */
[-C--:B0-----:R-:W-:Y:S02]  /*20e0*/  IMAD R6, R9, R74.reuse, RZ ;  /* 0x0000004a09067224 */ /* 0x081fe400078e02ff */
[----:B------:R-:W-:-:S04]  /*20f0*/  IMAD.WIDE.U32 R72, R67, R74, R10 ;  /* 0x0000004a43487225 */ /* 0x000fc800078e000a */
[----:B------:R-:W-:Y:S02]  /*2100*/  IMAD R71, R67, R75, R6 ;  /* 0x0000004b43477224 */ /* 0x000fe400078e0206 */
[-C--:B-1----:R-:W-:Y:S02]  /*2110*/  IMAD R5, R69, R76.reuse, RZ ;  /* 0x0000004c45057224 */ /* 0x082fe400078e02ff */
[----:B------:R-:W-:Y:S02]  /*2120*/  IMAD.IADD R13, R73, 0x1, R71 ;  /* 0x00000001490d7824 */ /* 0x000fe400078e0247 */
[----:B------:R-:W-:Y:S02]  /*2130*/  IMAD.MOV.U32 R12, RZ, RZ, R72 ;  /* 0x000000ffff0c7224 */ /* 0x000fe400078e0048 */
[C---:B------:R-:W-:Y:S02]  /*2140*/  IMAD R75, R68.reuse, R77, R5 ;  /* 0x0000004d444b7224 */ /* 0x040fe400078e0205 */
[----:B------:R-:W-:-:S04]  /*2150*/  IMAD.WIDE.U32 R6, R68, R76, R12 ;  /* 0x0000004c44067225 */ /* 0x000fc800078e000c */
[----:B------:R-:W-:Y:S01]  /*2160*/  IMAD.IADD R5, R7, 0x1, R75 ;  /* 0x0000000107057824 */ /* 0x000fe200078e024b */
[----:B--2---:R-:W-:-:S04]  /*2170*/  LEA R14, P0, R6, R78, 0x1 ;  /* 0x0000004e060e7211 */ /* 0x004fc800078008ff */
[----:B------:R-:W-:-:S05]  /*2180*/  LEA.HI.X R15, R6, R79, R5, 0x1, P0 ;  /* 0x0000004f060f7211 */ /* 0x000fca00000f0c05 */
[----:B------:R0:W2:Y:S01]  /*2190*/  @P1 LDG.E.LTC128B.U16 R5, desc[UR38][R14.64] ;  /* 0x000000260e051981 */ /* 0x0000a2000c1e1520 */
[----:B------:R-:W-:Y:S01]  /*21a0*/  LEA R8, P0, R70, UR4, 0x1 ;  /* 0x0000000446087c11 */ /* 0x000fe2000f8008ff */
[----:B------:R-:W-:Y:S01]  /*21b0*/  IMAD.WIDE.U32 R6, R68, R76, R10 ;  /* 0x0000004c44067225 */ /* 0x000fe200078e000a */
[----:B------:R-:W-:Y:S03]  /*21c0*/  BSSY B1, `(.L_x_31) ;  /* 0x0000012000017945 */ /* 0x000fe60003800000 */
[----:B------:R-:W-:Y:S02]  /*21d0*/  IMAD.IADD R7, R75, 0x1, R7 ;  /* 0x000000014b077824 */ /* 0x000fe400078e0207 */
[----:B------:R-:W-:Y:S01]  /*21e0*/  IMAD.WIDE.U32 R20, R67, R74, R6 ;  /* 0x0000004a43147225 */ /* 0x000fe200078e0006 */
[----:B0-----:R-:W-:-:S03]  /*21f0*/  SHF.L.U64.HI R15, R76, 0x3, R77 ;  /* 0x000000034c0f7819 */ /* 0x001fc6000001024d */
[----:B------:R-:W-:Y:S01]  /*2200*/  IMAD.IADD R7, R71, 0x1, R21 ;  /* 0x0000000147077824 */ /* 0x000fe200078e0215 */
[----:B------:R-:W-:Y:S01]  /*2210*/  LEA R6, P4, R20, R78, 0x1 ;  /* 0x0000004e14067211 */ /* 0x000fe200078808ff */
[----:B------:R-:W-:-:S03]  /*2220*/  IMAD.SHL.U32 R14, R76, 0x8, RZ ;  /* 0x000000084c0e7824 */ /* 0x000fc600078e00ff */
[----:B------:R-:W-:Y:S01]  /*2230*/  LEA.HI.X R7, R20, R79, R7, 0x1, P4 ;  /* 0x0000004f14077211 */ /* 0x000fe200020f0c07 */
[----:B--2---:R-:W-:-:S05]  /*2240*/  HADD2.F32 R9, -RZ, R5.H0_H0 ;  /* 0x20000005ff097230 */ /* 0x004fca0000004100 */
[----:B------:R-:W-:-:S04]  /*2250*/  FMUL R9, R9, R56 ;  /* 0x0000003809097220 */ /* 0x000fc80000400000 */
[----:B------:R-:W-:Y:S01]  /*2260*/  FFMA R24, R24, R19, R9 ;  /* 0x0000001318187223 */ /* 0x000fe20000000009 */
[----:B------:R-:W-:Y:S02]  /*2270*/  LEA.HI.X R9, R70, UR5, R81, 0x1, P0 ;  /* 0x0000000546097c11 */ /* 0x000fe400080f0c51 */
[----:B------:R-:W-:Y:S02]  /*2280*/  ISETP.GT.AND P0, PT, R4, 0x1, PT ;  /* 0x000000010400780c */ /* 0x000fe40003f04270 */
[----:B------:R-:W-:Y:S02]  /*2290*/  F2FP.F16.F32.PACK_AB R24, RZ, R24 ;  /* 0x00000018ff18723e */ /* 0x000fe400000000ff */
[----:B------:R-:W-:-:S03]  /*22a0*/  ISETP.GT.AND P3, PT, R3, RZ, P0 ;  /* 0x000000ff0300720c */ /* 0x000fc60000764270 */
[----:B------:R0:W-:Y:S10]  /*22b0*/  @P1 STG.E.U16 desc[UR38][R8.64], R24 ;  /* 0x0000001808001986 */ /* 0x0001f4000c101526 */
[----:B------:R-:W-:Y:S05]  /*22c0*/  @!P3 BRA `(.L_x_32) ;  /* 0x000000000004b947 */ /* 0x000fea0003800000 */
[----:B------:R1:W5:Y:S02]  /*22d0*/  LDG.E.LTC128B.U16 R5, desc[UR38][R6.64+0x2] ;  /* 0x0000022606057981 */ /* 0x000364000c1e1520 */
.L_x_32:
[----:B------:R-:W-:Y:S05]  /*22e0*/  BSYNC B1 ;  /* 0x0000000000017941 */ /* 0x000fea0003800000 */
.L_x_31:
[----:B-----5:R-:W-:Y:S01]  /*22f0*/  HADD2.F32 R69, -RZ, R5.H0_H0 ;  /* 0x20000005ff457230 */ /* 0x020fe20000004100 */
[----:B------:R-:W-:Y:S01]  /*2300*/  ISETP.GT.AND P2, PT, R3, 0x8, P2 ;  /* 0x000000080300780c */ /* 0x000fe20001744270 */
[----:B------:R-:W-:Y:S01]  /*2310*/  IMAD.WIDE.U32 R20, R68, R76, R14 ;  /* 0x0000004c44147225 */ /* 0x000fe200078e000e */
[----:B0-----:R-:W-:-:S03]  /*2320*/  PRMT R24, R5, 0x7610, R24 ;  /* 0x0000761005187816 */ /* 0x001fc60000000018 */
[----:B------:R-:W-:Y:S01]  /*2330*/  FMUL R12, R69, R56 ;  /* 0x00000038450c7220 */ /* 0x000fe20000400000 */
[----:B------:R-:W-:Y:S01]  /*2340*/  IMAD.IADD R75, R75, 0x1, R21 ;  /* 0x000000014b4b7824 */ /* 0x000fe200078e0215 */
[----:B------:R-:W-:Y:S02]  /*2350*/  IADD3 R72, P1, R72, R20, RZ ;  /* 0x0000001448487210 */ /* 0x000fe40007f3e0ff */
[----:B------:R-:W-:-:S03]  /*2360*/  FFMA R12, R25, R19, R12 ;  /* 0x00000013190c7223 */ /* 0x000fc6000000000c */
[----:B------:R-:W-:Y:S01]  /*2370*/  IMAD.X R13, R75, 0x1, R13, P1 ;  /* 0x000000014b0d7824 */ /* 0x000fe200008e060d */
[C---:B------:R-:W-:Y:S02]  /*2380*/  LEA R14, P1, R72.reuse, R78, 0x1 ;  /* 0x0000004e480e7211 */ /* 0x040fe400078208ff */
[----:B------:R-:W-:Y:S02]  /*2390*/  F2FP.F16.F32.PACK_AB R12, RZ, R12 ;  /* 0x0000000cff0c723e */ /* 0x000fe400000000ff */
[----:B------:R-:W-:Y:S02]  /*23a0*/  LEA.HI.X R15, R72, R79, R13, 0x1, P1 ;  /* 0x0000004f480f7211 */ /* 0x000fe400008f0c0d */
[----:B------:R-:W-:-:S05]  /*23b0*/  PRMT R21, R12, 0x7610, R21 ;  /* 0x000076100c157816 */ /* 0x000fca0000000015 */
[----:B------:R0:W-:Y:S04]  /*23c0*/  @P3 STG.E.U16 desc[UR38][R8.64+0x2], R21 ;  /* 0x0000021508003986 */ /* 0x0001e8000c101526 */
[----:B------:R-:W2:Y:S01]  /*23d0*/  @P2 LDG.E.LTC128B.U16 R24, desc[UR38][R14.64] ;  /* 0x000000260e182981 */ /* 0x000ea2000c1e1520 */
[----:B------:R-:W-:Y:S01]  /*23e0*/  IADD3 R20, P1, R10, R20, RZ ;  /* 0x000000140a147210 */ /* 0x000fe20007f3e0ff */
[----:B------:R-:W-:Y:S01]  /*23f0*/  BSSY B1, `(.L_x_33) ;  /* 0x0000011000017945 */ /* 0x000fe20003800000 */
[----:B------:R-:W-:Y:S02]  /*2400*/  SHF.L.U64.HI R13, R57, 0x1, R58 ;  /* 0x00000001390d7819 */ /* 0x000fe4000001023a */
[----:B------:R-:W-:Y:S01]  /*2410*/  ISETP.GT.AND P0, PT, R3, 0x8, P0 ;  /* 0x000000080300780c */ /* 0x000fe20000704270 */
[----:B0-----:R-:W-:Y:S01]  /*2420*/  IMAD.X R21, R11, 0x1, R75, P1 ;  /* 0x000000010b157824 */ /* 0x001fe200008e064b */
[----:B------:R-:W-:Y:S01]  /*2430*/  LEA R12, P1, R57, R8, 0x1 ;  /* 0x00000008390c7211 */ /* 0x000fe200078208ff */
[----:B------:R-:W-:-:S04]  /*2440*/  IMAD.WIDE.U32 R20, R67, R74, R20 ;  /* 0x0000004a43147225 */ /* 0x000fc800078e0014 */
[----:B------:R-:W-:Y:S01]  /*2450*/  IMAD.X R13, R13, 0x1, R9, P1 ;  /* 0x000000010d0d7824 */ /* 0x000fe200008e0609 */
[----:B------:R-:W-:Y:S01]  /*2460*/  LEA R10, P3, R20, R78, 0x1 ;  /* 0x0000004e140a7211 */ /* 0x000fe200078608ff */
[----:B------:R-:W-:-:S05]  /*2470*/  IMAD.IADD R11, R71, 0x1, R21 ;  /* 0x00000001470b7824 */ /* 0x000fca00078e0215 */
[----:B------:R-:W-:Y:S01]  /*2480*/  LEA.HI.X R11, R20, R79, R11, 0x1, P3 ;  /* 0x0000004f140b7211 */ /* 0x000fe200018f0c0b */
[----:B--2---:R-:W-:-:S05]  /*2490*/  HADD2.F32 R5, -RZ, R24.H0_H0 ;  /* 0x20000018ff057230 */ /* 0x004fca0000004100 */
[----:B------:R-:W-:-:S04]  /*24a0*/  FMUL R5, R5, R56 ;  /* 0x0000003805057220 */ /* 0x000fc80000400000 */
[----:B------:R-:W-:-:S05]  /*24b0*/  FFMA R5, R26, R19, R5 ;  /* 0x000000131a057223 */ /* 0x000fca0000000005 */
[----:B------:R-:W-:-:S05]  /*24c0*/  F2FP.F16.F32.PACK_AB R5, RZ, R5 ;  /* 0x00000005ff05723e */ /* 0x000fca00000000ff */
[----:B------:R0:W-:Y:S01]  /*24d0*/  @P2 STG.E.U16 desc[UR38][R12.64], R5 ;  /* 0x000000050c002986 */ /* 0x0001e2000c101526 */
[----:B------:R-:W-:Y:S05]  /*24e0*/  @!P0 BRA `(.L_x_34) ;  /* 0x0000000000048947 */ /* 0x000fea0003800000 */
[----:B------:R2:W5:Y:S02]  /*24f0*/  LDG.E.LTC128B.U16 R24, desc[UR38][R10.64+0x2] ;  /* 0x000002260a187981 */ /* 0x000564000c1e1520 */
.L_x_34:
[----:B------:R-:W-:Y:S05]  /*2500*/  BSYNC B1 ;  /* 0x0000000000017941 */ /* 0x000fea0003800000 */
.L_x_33:
[----:B0----5:R-:W-:Y:S01]  /*2510*/  HADD2.F32 R5, -RZ, R24.H0_H0 ;  /* 0x20000018ff057230 */ /* 0x021fe20000004100 */
[----:B------:R-:W-:Y:S01]  /*2520*/  ISETP.GT.AND P1, PT, R4, 0x8, PT ;  /* 0x000000080400780c */ /* 0x000fe20003f24270 */
[----:B------:R-:W-:Y:S03]  /*2530*/  BSSY B1, `(.L_x_35) ;  /* 0x0000008000017945 */ /* 0x000fe60003800000 */
[----:B------:R-:W-:Y:S01]  /*2540*/  FMUL R14, R5, R56 ;  /* 0x00000038050e7220 */ /* 0x000fe20000400000 */
[----:B------:R-:W-:-:S03]  /*2550*/  ISETP.GT.AND P2, PT, R3, RZ, P1 ;  /* 0x000000ff0300720c */ /* 0x000fc60000f44270 */
[----:B------:R-:W-:-:S05]  /*2560*/  FFMA R14, R27, R19, R14 ;  /* 0x000000131b0e7223 */ /* 0x000fca000000000e */
[----:B------:R-:W-:-:S05]  /*2570*/  F2FP.F16.F32.PACK_AB R14, RZ, R14 ;  /* 0x0000000eff0e723e */ /* 0x000fca00000000ff */
[----:B------:R0:W-:Y:S01]  /*2580*/  @P0 STG.E.U16 desc[UR38][R12.64+0x2], R14 ;  /* 0x0000020e0c000986 */ /* 0x0001e2000c101526 */
[----:B------:R-:W-:Y:S05]  /*2590*/  @!P2 BRA `(.L_x_36) ;  /* 0x000000000004a947 */ /* 0x000fea0003800000 */
[----:B------:R3:W5:Y:S02]  /*25a0*/  LDG.E.LTC128B.U16 R24, desc[UR38][R6.64+0x10] ;  /* 0x0000102606187981 */ /* 0x000764000c1e1520 */
.L_x_36:
[----:B------:R-:W-:Y:S05]  /*25b0*/  BSYNC B1 ;  /* 0x0000000000017941 */ /* 0x000fea0003800000 */
.L_x_35:
[----:B-----5:R-:W-:Y:S01]  /*25c0*/  HADD2.F32 R5, -RZ, R24.H0_H0 ;  /* 0x20000018ff057230 */ /* 0x020fe20000004100 */
        /* <DEDUP_REMOVED lines=9> */
.L_x_38:
[----:B------:R-:W-:Y:S05]  /*2660*/  BSYNC B1 ;  /* 0x0000000000017941 */ /* 0x000fea0003800000 */
.L_x_37:
[----:B----45:R-:W-:Y:S01]  /*2670*/  HADD2.F32 R5, -RZ, R24.H0_H0 ;  /* 0x20000018ff057230 */ /* 0x030fe20000004100 */
[----:B------:R-:W-:Y:S01]  /*2680*/  ISETP.GT.AND P1, PT, R3, 0x8, P1 ;  /* 0x000000080300780c */ /* 0x000fe20000f24270 */
[----:B------:R-:W-:Y:S03]  /*2690*/  BSSY B1, `(.L_x_39) ;  /* 0x0000007000017945 */ /* 0x000fe60003800000 */
[----:B0-----:R-:W-:-:S04]  /*26a0*/  FMUL R14, R5, R56 ;  /* 0x00000038050e7220 */ /* 0x001fc80000400000 */
[----:B------:R-:W-:-:S05]  /*26b0*/  FFMA R14, R29, R19, R14 ;  /* 0x000000131d0e7223 */ /* 0x000fca000000000e */
[----:B------:R-:W-:-:S05]  /*26c0*/  F2FP.F16.F32.PACK_AB R14, RZ, R14 ;  /* 0x0000000eff0e723e */ /* 0x000fca00000000ff */
[----:B------:R0:W-:Y:S01]  /*26d0*/  @P3 STG.E.U16 desc[UR38][R8.64+0x12], R14 ;  /* 0x0000120e08003986 */ /* 0x0001e2000c101526 */
[----:B------:R-:W-:Y:S05]  /*26e0*/  @!P1 BRA `(.L_x_40) ;  /* 0x0000000000049947 */ /* 0x000fea0003800000 */
[----:B------:R4:W5:Y:S02]  /*26f0*/  LDG.E.LTC128B.U16 R24, desc[UR38][R10.64+0x10] ;  /* 0x000010260a187981 */ /* 0x000964000c1e1520 */
.L_x_40:
[----:B------:R-:W-:Y:S05]  /*2700*/  BSYNC B1 ;  /* 0x0000000000017941 */ /* 0x000fea0003800000 */
.L_x_39:
[----:B-----5:R-:W-:Y:S01]  /*2710*/  HADD2.F32 R5, -RZ, R24.H0_H0 ;  /* 0x20000018ff057230 */ /* 0x020fe20000004100 */
[----:B------:R-:W-:Y:S01]  /*2720*/  ISETP.GT.AND P0, PT, R3, 0x8, P0 ;  /* 0x000000080300780c */ /* 0x000fe20000704270 */
[----:B------:R-:W-:Y:S03]  /*2730*/  BSSY B1, `(.L_x_41) ;  /* 0x0000007000017945 */ /* 0x000fe60003800000 */
[----:B------:R-:W-:-:S04]  /*2740*/  FMUL R5, R5, R56 ;  /* 0x0000003805057220 */ /* 0x000fc80000400000 */
[----:B------:R-:W-:-:S05]  /*2750*/  FFMA R5, R30, R19, R5 ;  /* 0x000000131e057223 */ /* 0x000fca0000000005 */
[----:B------:R-:W-:-:S05]  /*2760*/  F2FP.F16.F32.PACK_AB R5, RZ, R5 ;  /* 0x00000005ff05723e */ /* 0x000fca00000000ff */
[----:B------:R0:W-:Y:S01]  /*2770*/  @P1 STG.E.U16 desc[UR38][R12.64+0x10], R5 ;  /* 0x000010050c001986 */ /* 0x0001e2000c101526 */
[----:B------:R-:W-:Y:S05]  /*2780*/  @!P0 BRA `(.L_x_42) ;  /* 0x0000000000048947 */ /* 0x000fea0003800000 */
[----:B------:R0:W5:Y:S02]  /*2790*/  LDG.E.LTC128B.U16 R24, desc[UR38][R10.64+0x12] ;  /* 0x000012260a187981 */ /* 0x000164000c1e1520 */
.L_x_42:
[----:B------:R-:W-:Y:S05]  /*27a0*/  BSYNC B1 ;  /* 0x0000000000017941 */ /* 0x000fea0003800000 */
.L_x_41:
        /* <DEDUP_REMOVED lines=10> */
.L_x_44:
[----:B------:R-:W-:Y:S05]  /*2850*/  BSYNC B1 ;  /* 0x0000000000017941 */ /* 0x000fea0003800000 */
.L_x_43:
        /* <DEDUP_REMOVED lines=10> */
.L_x_46:
[----:B------:R-:W-:Y:S05]  /*2900*/  BSYNC B1 ;  /* 0x0000000000017941 */ /* 0x000fea0003800000 */
.L_x_45:
[----:B0----5:R-:W-:Y:S01]  /*2910*/  HADD2.F32 R5, -RZ, R24.H0_H0 ;  /* 0x20000018ff057230 */ /* 0x021fe20000004100 */
        /* <DEDUP_REMOVED lines=8> */
.L_x_48:
[----:B------:R-:W-:Y:S05]  /*29a0*/  BSYNC B1 ;  /* 0x0000000000017941 */ /* 0x000fea0003800000 */
.L_x_47:
        /* <DEDUP_REMOVED lines=9> */
.L_x_50:
[----:B------:R-:W-:Y:S05]  /*2a40*/  BSYNC B1 ;  /* 0x0000000000017941 */ /* 0x000fea0003800000 */
.L_x_49:
        /* <DEDUP_REMOVED lines=10> */
.L_x_52:
[----:B------:R-:W-:Y:S05]  /*2af0*/  BSYNC B1 ;  /* 0x0000000000017941 */ /* 0x000fea0003800000 */
.L_x_51:
        /* <DEDUP_REMOVED lines=10> */
.L_x_54:
[----:B------:R-:W-:Y:S05]  /*2ba0*/  BSYNC B1 ;  /* 0x0000000000017941 */ /* 0x000fea0003800000 */
.L_x_53:
        /* <DEDUP_REMOVED lines=9> */
.L_x_56:
[----:B------:R-:W-:Y:S05]  /*2c40*/  BSYNC B1 ;  /* 0x0000000000017941 */ /* 0x000fea0003800000 */
.L_x_55:
        /* <DEDUP_REMOVED lines=9> */
.L_x_58:
[----:B------:R-:W-:Y:S05]  /*2ce0*/  BSYNC B1 ;  /* 0x0000000000017941 */ /* 0x000fea0003800000 */
.L_x_57:
        /* <DEDUP_REMOVED lines=10> */
.L_x_60:
[----:B------:R-:W-:Y:S05]  /*2d90*/  BSYNC B1 ;  /* 0x0000000000017941 */ /* 0x000fea0003800000 */
.L_x_59:
        /* <DEDUP_REMOVED lines=10> */
.L_x_62:
[----:B------:R-:W-:Y:S05]  /*2e40*/  BSYNC B1 ;  /* 0x0000000000017941 */ /* 0x000fea0003800000 */
.L_x_61:
        /* <DEDUP_REMOVED lines=9> */
.L_x_64:
[----:B------:R-:W-:Y:S05]  /*2ee0*/  BSYNC B1 ;  /* 0x0000000000017941 */ /* 0x000fea0003800000 */
.L_x_63:
        /* <DEDUP_REMOVED lines=9> */
.L_x_66:
[----:B------:R-:W-:Y:S05]  /*2f80*/  BSYNC B1 ;  /* 0x0000000000017941 */ /* 0x000fea0003800000 */
.L_x_65:
        /* <DEDUP_REMOVED lines=10> */
.L_x_68:
[----:B------:R-:W-:Y:S05]  /*3030*/  BSYNC B1 ;  /* 0x0000000000017941 */ /* 0x000fea0003800000 */
.L_x_67:
        /* <DEDUP_REMOVED lines=10> */
.L_x_70:
[----:B------:R-:W-:Y:S05]  /*30e0*/  BSYNC B1 ;  /* 0x0000000000017941 */ /* 0x000fea0003800000 */
.L_x_69:
        /* <DEDUP_REMOVED lines=9> */
.L_x_72:
[----:B------:R-:W-:Y:S05]  /*3180*/  BSYNC B1 ;  /* 0x0000000000017941 */ /* 0x000fea0003800000 */
.L_x_71:
        /* <DEDUP_REMOVED lines=9> */
.L_x_74:
[----:B------:R-:W-:Y:S05]  /*3220*/  BSYNC B1 ;  /* 0x0000000000017941 */ /* 0x000fea0003800000 */
.L_x_73:
        /* <DEDUP_REMOVED lines=10> */
.L_x_76:
[----:B------:R-:W-:Y:S05]  /*32d0*/  BSYNC B1 ;  /* 0x0000000000017941 */ /* 0x000fea0003800000 */
.L_x_75:
        /* <DEDUP_REMOVED lines=10> */
.L_x_78:
[----:B------:R-:W-:Y:S05]  /*3380*/  BSYNC B1 ;  /* 0x0000000000017941 */ /* 0x000fea0003800000 */
.L_x_77:
        /* <DEDUP_REMOVED lines=9> */
.L_x_80:
[----:B------:R-:W-:Y:S05]  /*3420*/  BSYNC B1 ;  /* 0x0000000000017941 */ /* 0x000fea0003800000 */
.L_x_79:
        /* <DEDUP_REMOVED lines=9> */
.L_x_82:
[----:B------:R-:W-:Y:S05]  /*34c0*/  BSYNC B1 ;  /* 0x0000000000017941 */ /* 0x000fea0003800000 */
.L_x_81:
        /* <DEDUP_REMOVED lines=10> */
.L_x_84:
[----:B------:R-:W-:Y:S05]  /*3570*/  BSYNC B1 ;  /* 0x0000000000017941 */ /* 0x000fea0003800000 */
.L_x_83:
[----:B-----5:R-:W-:Y:S01]  /*3580*/  HADD2.F32 R5, -RZ, R24.H0_H0 ;  /* 0x20000018ff057230 */ /* 0x020fe20000004100 */
[----:B------:R-:W-:Y:S01]  /*3590*/  ISETP.GT.AND P0, PT, R4, 0x39, PT ;  /* 0x000000390400780c */ /* 0x000fe20003f04270 */
[----:B------:R-:W-:Y:S01]  /*35a0*/  @P2 IMAD.MOV.U32 R4, RZ, RZ, R8 ;  /* 0x000000ffff042224 */ /* 0x000fe200078e0008 */
[----:B------:R-:W-:Y:S02]  /*35b0*/  BSSY B1, `(.L_x_85) ;  /* 0x000000a000017945 */ /* 0x000fe40003800000 */
[----:B------:R-:W-:Y:S01]  /*35c0*/  FMUL R5, R5, R56 ;  /* 0x0000003805057220 */ /* 0x000fe20000400000 */
[----:B------:R-:W-:-:S03]  /*35d0*/  ISETP.GT.AND P3, PT, R3, RZ, P0 ;  /* 0x000000ff0300720c */ /* 0x000fc60000764270 */
[----:B------:R-:W-:-:S05]  /*35e0*/  FFMA R5, R52, R19, R5 ;  /* 0x0000001334057223 */ /* 0x000fca0000000005 */
[----:B------:R-:W-:-:S04]  /*35f0*/  F2FP.F16.F32.PACK_AB R5, RZ, R5 ;  /* 0x00000005ff05723e */ /* 0x000fc800000000ff */
[----:B0-----:R-:W-:Y:S01]  /*3600*/  PRMT R14, R5, 0x7610, R14 ;  /* 0x00007610050e7816 */ /* 0x001fe2000000000e */
[----:B------:R-:W-:-:S05]  /*3610*/  @P2 IMAD.MOV.U32 R5, RZ, RZ, R9 ;  /* 0x000000ffff052224 */ /* 0x000fca00078e0009 */
[----:B------:R0:W-:Y:S01]  /*3620*/  @P2 STG.E.U16 desc[UR38][R4.64+0x70], R14 ;  /* 0x0000700e04002986 */ /* 0x0001e2000c101526 */
[----:B------:R-:W-:Y:S05]  /*3630*/  @!P3 BRA `(.L_x_86) ;  /* 0x000000000004b947 */ /* 0x000fea0003800000 */
[----:B------:R0:W5:Y:S02]  /*3640*/  LDG.E.LTC128B.U16 R24, desc[UR38][R6.64+0x72] ;  /* 0x0000722606187981 */ /* 0x000164000c1e1520 */
.L_x_86:
[----:B------:R-:W-:Y:S05]  /*3650*/  BSYNC B1 ;  /* 0x0000000000017941 */ /* 0x000fea0003800000 */
.L_x_85:
        /* <DEDUP_REMOVED lines=9> */
.L_x_88:
[----:B------:R-:W-:Y:S05]  /*36f0*/  BSYNC B1 ;  /* 0x0000000000017941 */ /* 0x000fea0003800000 */
.L_x_87:
[----:B-----5:R-:W-:Y:S01]  /*3700*/  HADD2.F32 R5, -RZ, R24.H0_H0 ;  /* 0x20000018ff057230 */ /* 0x020fe20000004100 */
[----:B------:R-:W-:Y:S01]  /*3710*/  ISETP.GT.AND P0, PT, R3, 0x8, P0 ;  /* 0x000000080300780c */ /* 0x000fe20000704270 */
[----:B0-----:R-:W-:Y:S01]  /*3720*/  @P1 IMAD.MOV.U32 R4, RZ, RZ, R12 ;  /* 0x000000ffff041224 */ /* 0x001fe200078e000c */
[----:B------:R-:W-:Y:S02]  /*3730*/  BSSY B1, `(.L_x_89) ;  /* 0x0000009000017945 */ /* 0x000fe40003800000 */
[----:B------:R-:W-:-:S04]  /*3740*/  FMUL R5, R5, R56 ;  /* 0x0000003805057220 */ /* 0x000fc80000400000 */
[----:B------:R-:W-:-:S05]  /*3750*/  FFMA R5, R54, R19, R5 ;  /* 0x0000001336057223 */ /* 0x000fca0000000005 */
[----:B------:R-:W-:-:S04]  /*3760*/  F2FP.F16.F32.PACK_AB R5, RZ, R5 ;  /* 0x00000005ff05723e */ /* 0x000fc800000000ff */
[----:B-1-3--:R-:W-:Y:S01]  /*3770*/  PRMT R6, R5, 0x7610, R6 ;  /* 0x0000761005067816 */ /* 0x00afe20000000006 */
[----:B------:R-:W-:-:S05]  /*3780*/  @P1 IMAD.MOV.U32 R5, RZ, RZ, R13 ;  /* 0x000000ffff051224 */ /* 0x000fca00078e000d */
[----:B------:R0:W-:Y:S01]  /*3790*/  @P1 STG.E.U16 desc[UR38][R4.64+0x70], R6 ;  /* 0x0000700604001986 */ /* 0x0001e2000c101526 */
[----:B------:R-:W-:Y:S05]  /*37a0*/  @!P0 BRA `(.L_x_90) ;  /* 0x0000000000048947 */ /* 0x000fea0003800000 */
[----:B------:R1:W5:Y:S02]  /*37b0*/  LDG.E.LTC128B.U16 R24, desc[UR38][R10.64+0x72] ;  /* 0x000072260a187981 */ /* 0x000364000c1e1520 */
.L_x_90:
[----:B------:R-:W-:Y:S05]  /*37c0*/  BSYNC B1 ;  /* 0x0000000000017941 */ /* 0x000fea0003800000 */
.L_x_89:
[----:B------:R-:W-:Y:S05]  /*37d0*/  @!P0 BRA `(.L_x_91) ;  /* 0x0000000800a88947 */ /* 0x000fea0003800000 */
[----:B-----5:R-:W-:-:S05]  /*37e0*/  HADD2.F32 R3, -RZ, R24.H0_H0 ;  /* 0x20000018ff037230 */ /* 0x020fca0000004100 */
[----:B0-----:R-:W-:-:S04]  /*37f0*/  FMUL R4, R3, R56 ;  /* 0x0000003803047220 */ /* 0x001fc80000400000 */
[----:B------:R-:W-:-:S05]  /*3800*/  FFMA R4, R55, R19, R4 ;  /* 0x0000001337047223 */ /* 0x000fca0000000004 */
[----:B------:R-:W-:-:S05]  /*3810*/  F2FP.F16.F32.PACK_AB R4, RZ, R4 ;  /* 0x00000004ff04723e */ /* 0x000fca00000000ff */
[----:B------:R3:W-:Y:S01]  /*3820*/  STG.E.U16 desc[UR38][R12.64+0x72], R4 ;  /* 0x000072040c007986 */ /* 0x0007e2000c101526 */
[----:B------:R-:W-:Y:S05]  /*3830*/  BRA `(.L_x_91) ;  /* 0x0000000800907947 */ /* 0x000fea0003800000 */
.L_x_30:
[----:B------:R-:W-:Y:S01]  /*3840*/  ISETP.GT.AND P3, PT, R4, 0x1, PT ;  /* 0x000000010400780c */ /* 0x000fe20003f64270 */
[----:B------:R-:W-:Y:S01]  /*3850*/  ULDC.64 UR4, c[0x0][0x5c0] ;  /* 0x0001700000047ab9 */ /* 0x000fe20000000a00 */
[-C--:B------:R-:W-:Y:S01]  /*3860*/  FMUL R24, R24, R19.reuse ;  /* 0x0000001318187220 */ /* 0x080fe20000400000 */
[----:B------:R-:W-:Y:S01]  /*3870*/  LEA R6, P4, R70, UR4, 0x1 ;  /* 0x0000000446067c11 */ /* 0x000fe2000f8808ff */
[-C--:B------:R-:W-:Y:S01]  /*3880*/  FMUL R25, R25, R19.reuse ;  /* 0x0000001319197220 */ /* 0x080fe20000400000 */
[----:B------:R-:W-:Y:S01]  /*3890*/  ISETP.GT.AND P0, PT, R3, RZ, P3 ;  /* 0x000000ff0300720c */ /* 0x000fe20001f04270 */
[-C--:B------:R-:W-:Y:S01]  /*38a0*/  FMUL R26, R26, R19.reuse ;  /* 0x000000131a1a7220 */ /* 0x080fe20000400000 */
[----:B------:R-:W-:Y:S01]  /*38b0*/  F2FP.F16.F32.PACK_AB R24, RZ, R24 ;  /* 0x00000018ff18723e */ /* 0x000fe200000000ff */
[-C--:B------:R-:W-:Y:S01]  /*38c0*/  FMUL R27, R27, R19.reuse ;  /* 0x000000131b1b7220 */ /* 0x080fe20000400000 */
[----:B------:R-:W-:Y:S01]  /*38d0*/  LEA.HI.X R7, R70, UR5, R81, 0x1, P4 ;  /* 0x0000000546077c11 */ /* 0x000fe2000a0f0c51 */
[----:B------:R-:W-:Y:S01]  /*38e0*/  FMUL R28, R28, R19 ;  /* 0x000000131c1c7220 */ /* 0x000fe20000400000 */
[----:B------:R-:W-:Y:S01]  /*38f0*/  F2FP.F16.F32.PACK_AB R25, RZ, R25 ;  /* 0x00000019ff19723e */ /* 0x000fe200000000ff */
[-C--:B------:R-:W-:Y:S01]  /*3900*/  FMUL R29, R29, R19.reuse ;  /* 0x000000131d1d7220 */ /* 0x080fe20000400000 */
[----:B------:R-:W-:Y:S01]  /*3910*/  ISETP.GT.AND P2, PT, R3, 0x8, P2 ;  /* 0x000000080300780c */ /* 0x000fe20001744270 */
[----:B------:R-:W-:Y:S01]  /*3920*/  @P1 STG.E.U16 desc[UR38][R6.64], R24 ;  /* 0x0000001806001986 */ /* 0x000fe2000c101526 */
[----:B------:R-:W-:Y:S01]  /*3930*/  ISETP.GT.AND P1, PT, R4, 0x8, PT ;  /* 0x000000080400780c */ /* 0x000fe20003f24270 */
[-C--:B------:R-:W-:Y:S01]  /*3940*/  FMUL R30, R30, R19.reuse ;  /* 0x000000131e1e7220 */ /* 0x080fe20000400000 */
[C---:B------:R-:W-:Y:S01]  /*3950*/  SHF.L.U64.HI R5, R57.reuse, 0x1, R58 ;  /* 0x0000000139057819 */ /* 0x040fe2000001023a */
[----:B------:R-:W-:Y:S01]  /*3960*/  @P0 STG.E.U16 desc[UR38][R6.64+0x2], R25 ;  /* 0x0000021906000986 */ /* 0x000fe2000c101526 */
[----:B------:R-:W-:Y:S01]  /*3970*/  LEA R8, P5, R57, R6, 0x1 ;  /* 0x0000000639087211 */ /* 0x000fe200078a08ff */
[-C--:B------:R-:W-:Y:S01]  /*3980*/  FMUL R31, R31, R19.reuse ;  /* 0x000000131f1f7220 */ /* 0x080fe20000400000 */
[----:B------:R-:W-:Y:S01]  /*3990*/  ISETP.GT.AND P3, PT, R3, 0x8, P3 ;  /* 0x000000080300780c */ /* 0x000fe20001f64270 */
[-C--:B------:R-:W-:Y:S01]  /*39a0*/  FMUL R32, R32, R19.reuse ;  /* 0x0000001320207220 */ /* 0x080fe20000400000 */
[----:B------:R-:W-:Y:S01]  /*39b0*/  ISETP.GT.AND P0, PT, R4, 0x9, PT ;  /* 0x000000090400780c */ /* 0x000fe20003f04270 */
[----:B------:R-:W-:Y:S01]  /*39c0*/  IMAD.X R9, R5, 0x1, R7, P5 ;  /* 0x0000000105097824 */ /* 0x000fe200028e0607 */
[----:B------:R-:W-:Y:S01]  /*39d0*/  ISETP.GT.AND P4, PT, R3, RZ, P1 ;  /* 0x000000ff0300720c */ /* 0x000fe20000f84270 */
[-C--:B------:R-:W-:Y:S01]  /*39e0*/  FMUL R33, R33, R19.reuse ;  /* 0x0000001321217220 */ /* 0x080fe20000400000 */
[----:B------:R-:W-:Y:S01]  /*39f0*/  F2FP.F16.F32.PACK_AB R26, RZ, R26 ;  /* 0x0000001aff1a723e */ /* 0x000fe200000000ff */
[-C--:B------:R-:W-:Y:S01]  /*3a00*/  FMUL R34, R34, R19.reuse ;  /* 0x0000001322227220 */ /* 0x080fe20000400000 */
[----:B------:R-:W-:Y:S01]  /*3a10*/  ISETP.GT.AND P5, PT, R3, RZ, P0 ;  /* 0x000000ff0300720c */ /* 0x000fe200007a4270 */
[----:B------:R-:W-:Y:S01]  /*3a20*/  FMUL R35, R35, R19 ;  /* 0x0000001323237220 */ /* 0x000fe20000400000 */
[----:B------:R-:W-:Y:S01]  /*3a30*/  F2FP.F16.F32.PACK_AB R27, RZ, R27 ;  /* 0x0000001bff1b723e */ /* 0x000fe200000000ff */
[----:B------:R-:W-:Y:S01]  /*3a40*/  @P2 STG.E.U16 desc[UR38][R8.64], R26 ;  /* 0x0000001a08002986 */ /* 0x000fe2000c101526 */
[----:B------:R-:W-:Y:S01]  /*3a50*/  F2FP.F16.F32.PACK_AB R28, RZ, R28 ;  /* 0x0000001cff1c723e */ /* 0x000fe200000000ff */
[-C--:B------:R-:W-:Y:S01]  /*3a60*/  FMUL R36, R36, R19.reuse ;  /* 0x0000001324247220 */ /* 0x080fe20000400000 */
[----:B------:R-:W-:Y:S01]  /*3a70*/  ISETP.GT.AND P2, PT, R3, 0x8, P1 ;  /* 0x000000080300780c */ /* 0x000fe20000f44270 */
[----:B------:R-:W-:Y:S01]  /*3a80*/  @P3 STG.E.U16 desc[UR38][R8.64+0x2], R27 ;  /* 0x0000021b08003986 */ /* 0x000fe2000c101526 */
[----:B------:R-:W-:Y:S01]  /*3a90*/  ISETP.GT.AND P1, PT, R4, 0x10, PT ;  /* 0x000000100400780c */ /* 0x000fe20003f24270 */
[----:B------:R-:W-:Y:S01]  /*3aa0*/  FMUL R37, R37, R19 ;  /* 0x0000001325257220 */ /* 0x000fe20000400000 */
[----:B------:R-:W-:Y:S01]  /*3ab0*/  F2FP.F16.F32.PACK_AB R29, RZ, R29 ;  /* 0x0000001dff1d723e */ /* 0x000fe200000000ff */
[----:B------:R-:W-:Y:S01]  /*3ac0*/  @P4 STG.E.U16 desc[UR38][R6.64+0x10], R28 ;  /* 0x0000101c06004986 */ /* 0x000fe2000c101526 */
[C---:B------:R-:W-:Y:S01]  /*3ad0*/  ISETP.GT.AND P3, PT, R3.reuse, 0x8, P0 ;  /* 0x000000080300780c */ /* 0x040fe20000764270 */
[-C--:B------:R-:W-:Y:S01]  /*3ae0*/  FMUL R38, R38, R19.reuse ;  /* 0x0000001326267220 */ /* 0x080fe20000400000 */
[----:B------:R-:W-:Y:S01]  /*3af0*/  ISETP.GT.AND P0, PT, R4, 0x11, PT ;  /* 0x000000110400780c */ /* 0x000fe20003f04270 */
[----:B------:R-:W-:Y:S01]  /*3b00*/  @P5 STG.E.U16 desc[UR38][R6.64+0x12], R29 ;  /* 0x0000121d06005986 */ /* 0x000fe2000c101526 */
        /* <DEDUP_REMOVED lines=42> */
[----:B------:R-:W-:Y:S01]  /*3db0*/  ISETP.GT.AND P5, PT, R3, RZ, P0 ;  /* 0x000000ff0300720c */ /* 0x000fe200007a4270 */
[-C--:B------:R-:W-:Y:S01]  /*3dc0*/  FMUL R52, R52, R19.reuse ;  /* 0x0000001334347220 */ /* 0x080fe20000400000 */
[----:B------:R-:W-:Y:S01]  /*3dd0*/  F2FP.F16.F32.PACK_AB R38, RZ, R38 ;  /* 0x00000026ff26723e */ /* 0x000fe200000000ff */
[----:B------:R-:W-:Y:S01]  /*3de0*/  FMUL R53, R53, R19 ;  /* 0x0000001335357220 */ /* 0x000fe20000400000 */
[----:B------:R-:W-:Y:S01]  /*3df0*/  F2FP.F16.F32.PACK_AB R39, RZ, R39 ;  /* 0x00000027ff27723e */ /* 0x000fe200000000ff */
[----:B------:R-:W-:Y:S01]  /*3e00*/  FMUL R54, R54, R19 ;  /* 0x0000001336367220 */ /* 0x000fe20000400000 */
[----:B------:R-:W-:Y:S01]  /*3e10*/  F2FP.F16.F32.PACK_AB R40, RZ, R40 ;  /* 0x00000028ff28723e */ /* 0x000fe200000000ff */
[----:B------:R-:W-:Y:S01]  /*3e20*/  @P2 STG.E.U16 desc[UR38][R8.64+0x30], R38 ;  /* 0x0000302608002986 */ /* 0x000fe2000c101526 */
[----:B------:R-:W-:Y:S01]  /*3e30*/  F2FP.F16.F32.PACK_AB R41, RZ, R41 ;  /* 0x00000029ff29723e */ /* 0x000fe200000000ff */
[----:B------:R-:W-:Y:S01]  /*3e40*/  FMUL R55, R55, R19 ;  /* 0x0000001337377220 */ /* 0x000fe20000400000 */
[C---:B------:R-:W-:Y:S01]  /*3e50*/  ISETP.GT.AND P1, PT, R3.reuse, 0x8, P1 ;  /* 0x000000080300780c */ /* 0x040fe20000f24270 */
[----:B------:R-:W-:Y:S01]  /*3e60*/  @P3 STG.E.U16 desc[UR38][R8.64+0x32], R39 ;  /* 0x0000322708003986 */ /* 0x000fe2000c101526 */
[----:B------:R-:W-:-:S02]  /*3e70*/  ISETP.GT.AND P2, PT, R3, 0x8, P0 ;  /* 0x000000080300780c */ /* 0x000fc40000744270 */
[C---:B------:R-:W-:Y:S01]  /*3e80*/  ISETP.GT.AND P0, PT, R4.reuse, 0x29, PT ;  /* 0x000000290400780c */ /* 0x040fe20003f04270 */
[----:B------:R-:W-:Y:S01]  /*3e90*/  @P4 STG.E.U16 desc[UR38][R6.64+0x40], R40 ;  /* 0x0000402806004986 */ /* 0x000fe2000c101526 */
[----:B------:R-:W-:Y:S02]  /*3ea0*/  ISETP.GT.AND P4, PT, R4, 0x28, PT ;  /* 0x000000280400780c */ /* 0x000fe40003f84270 */
[----:B------:R-:W-:Y:S01]  /*3eb0*/  F2FP.F16.F32.PACK_AB R42, RZ, R42 ;  /* 0x0000002aff2a723e */ /* 0x000fe200000000ff */
[----:B------:R-:W-:Y:S01]  /*3ec0*/  @P5 STG.E.U16 desc[UR38][R6.64+0x42], R41 ;  /* 0x0000422906005986 */ /* 0x000fe2000c101526 */
[C---:B------:R-:W-:Y:S02]  /*3ed0*/  ISETP.GT.AND P5, PT, R3.reuse, RZ, P4 ;  /* 0x000000ff0300720c */ /* 0x040fe400027a4270 */
[----:B------:R-:W-:Y:S01]  /*3ee0*/  ISETP.GT.AND P3, PT, R3, RZ, P0 ;  /* 0x000000ff0300720c */ /* 0x000fe20000764270 */
[----:B------:R-:W-:Y:S01]  /*3ef0*/  @P1 STG.E.U16 desc[UR38][R8.64+0x40], R42 ;  /* 0x0000402a08001986 */ /* 0x000fe2000c101526 */
[----:B------:R-:W-:-:S02]  /*3f00*/  F2FP.F16.F32.PACK_AB R43, RZ, R43 ;  /* 0x0000002bff2b723e */ /* 0x000fc400000000ff */
[----:B------:R-:W-:Y:S02]  /*3f10*/  F2FP.F16.F32.PACK_AB R44, RZ, R44 ;  /* 0x0000002cff2c723e */ /* 0x000fe400000000ff */
[C---:B------:R-:W-:Y:S01]  /*3f20*/  ISETP.GT.AND P4, PT, R3.reuse, 0x8, P4 ;  /* 0x000000080300780c */ /* 0x040fe20002784270 */
[----:B------:R-:W-:Y:S01]  /*3f30*/  @P2 STG.E.U16 desc[UR38][R8.64+0x42], R43 ;  /* 0x0000422b08002986 */ /* 0x000fe2000c101526 */
[----:B------:R-:W-:Y:S02]  /*3f40*/  F2FP.F16.F32.PACK_AB R45, RZ, R45 ;  /* 0x0000002dff2d723e */ /* 0x000fe400000000ff */
[C---:B------:R-:W-:Y:S01]  /*3f50*/  ISETP.GT.AND P2, PT, R4.reuse, 0x31, PT ;  /* 0x000000310400780c */ /* 0x040fe20003f44270 */
[----:B------:R-:W-:Y:S01]  /*3f60*/  @P5 STG.E.U16 desc[UR38][R6.64+0x50], R44 ;  /* 0x0000502c06005986 */ /* 0x000fe2000c101526 */
[----:B------:R-:W-:Y:S02]  /*3f70*/  ISETP.GT.AND P5, PT, R3, 0x8, P0 ;  /* 0x000000080300780c */ /* 0x000fe400007a4270 */
[C---:B------:R-:W-:Y:S01]  /*3f80*/  ISETP.GT.AND P1, PT, R4.reuse, 0x38, PT ;  /* 0x000000380400780c */ /* 0x040fe20003f24270 */
[----:B------:R-:W-:Y:S01]  /*3f90*/  @P3 STG.E.U16 desc[UR38][R6.64+0x52], R45 ;  /* 0x0000522d06003986 */ /* 0x000fe2000c101526 */
[----:B------:R-:W-:-:S02]  /*3fa0*/  ISETP.GT.AND P3, PT, R4, 0x30, PT ;  /* 0x000000300400780c */ /* 0x000fc40003f64270 */
[----:B------:R-:W-:Y:S01]  /*3fb0*/  ISETP.GT.AND P0, PT, R4, 0x39, PT ;  /* 0x000000390400780c */ /* 0x000fe20003f04270 */
[----:B------:R-:W-:Y:S01]  /*3fc0*/  @P4 IMAD.MOV.U32 R4, RZ, RZ, R8 ;  /* 0x000000ffff044224 */ /* 0x000fe200078e0008 */
[----:B------:R-:W-:Y:S01]  /*3fd0*/  F2FP.F16.F32.PACK_AB R46, RZ, R46 ;  /* 0x0000002eff2e723e */ /* 0x000fe200000000ff */
[----:B------:R-:W-:Y:S01]  /*3fe0*/  @P4 IMAD.MOV.U32 R5, RZ, RZ, R9 ;  /* 0x000000ffff054224 */ /* 0x000fe200078e0009 */
[----:B------:R-:W-:Y:S02]  /*3ff0*/  F2FP.F16.F32.PACK_AB R47, RZ, R47 ;  /* 0x0000002fff2f723e */ /* 0x000fe400000000ff */
[----:B------:R-:W-:Y:S02]  /*4000*/  F2FP.F16.F32.PACK_AB R48, RZ, R48 ;  /* 0x00000030ff30723e */ /* 0x000fe400000000ff */
[----:B------:R0:W-:Y:S01]  /*4010*/  @P4 STG.E.U16 desc[UR38][R4.64+0x50], R46 ;  /* 0x0000502e04004986 */ /* 0x0001e2000c101526 */
[----:B------:R-:W-:Y:S02]  /*4020*/  ISETP.GT.AND P4, PT, R3, RZ, P2 ;  /* 0x000000ff0300720c */ /* 0x000fe40001784270 */
[----:B------:R-:W-:-:S02]  /*4030*/  F2FP.F16.F32.PACK_AB R49, RZ, R49 ;  /* 0x00000031ff31723e */ /* 0x000fc400000000ff */
[----:B------:R-:W-:Y:S02]  /*4040*/  ISETP.GT.AND P2, PT, R3, 0x8, P2 ;  /* 0x000000080300780c */ /* 0x000fe40001744270 */
[----:B------:R-:W-:Y:S02]  /*4050*/  F2FP.F16.F32.PACK_AB R50, RZ, R50 ;  /* 0x00000032ff32723e */ /* 0x000fe400000000ff */
[----:B------:R-:W-:Y:S02]  /*4060*/  F2FP.F16.F32.PACK_AB R51, RZ, R51 ;  /* 0x00000033ff33723e */ /* 0x000fe400000000ff */
[----:B------:R-:W-:Y:S01]  /*4070*/  F2FP.F16.F32.PACK_AB R52, RZ, R52 ;  /* 0x00000034ff34723e */ /* 0x000fe200000000ff */
[----:B0-----:R-:W-:Y:S01]  /*4080*/  @P5 IMAD.MOV.U32 R4, RZ, RZ, R8 ;  /* 0x000000ffff045224 */ /* 0x001fe200078e0008 */
[----:B------:R-:W-:Y:S01]  /*4090*/  F2FP.F16.F32.PACK_AB R53, RZ, R53 ;  /* 0x00000035ff35723e */ /* 0x000fe200000000ff */
[----:B------:R-:W-:Y:S01]  /*40a0*/  @P5 IMAD.MOV.U32 R5, RZ, RZ, R9 ;  /* 0x000000ffff055224 */ /* 0x000fe200078e0009 */
[----:B------:R-:W-:-:S02]  /*40b0*/  F2FP.F16.F32.PACK_AB R54, RZ, R54 ;  /* 0x00000036ff36723e */ /* 0x000fc400000000ff */
[----:B------:R-:W-:Y:S02]  /*40c0*/  F2FP.F16.F32.PACK_AB R55, RZ, R55 ;  /* 0x00000037ff37723e */ /* 0x000fe400000000ff */
[----:B------:R0:W-:Y:S01]  /*40d0*/  @P5 STG.E.U16 desc[UR38][R4.64+0x52], R47 ;  /* 0x0000522f04005986 */ /* 0x0001e2000c101526 */
[C---:B------:R-:W-:Y:S02]  /*40e0*/  ISETP.GT.AND P5, PT, R3.reuse, RZ, P3 ;  /* 0x000000ff0300720c */ /* 0x040fe40001fa4270 */
[----:B------:R-:W-:-:S11]  /*40f0*/  ISETP.GT.AND P3, PT, R3, 0x8, P3 ;  /* 0x000000080300780c */ /* 0x000fd60001f64270 */
[----:B0-----:R-:W-:Y:S02]  /*4100*/  @P5 IMAD.MOV.U32 R4, RZ, RZ, R6 ;  /* 0x000000ffff045224 */ /* 0x001fe400078e0006 */
[----:B------:R-:W-:-:S05]  /*4110*/  @P5 IMAD.MOV.U32 R5, RZ, RZ, R7 ;  /* 0x000000ffff055224 */ /* 0x000fca00078e0007 */
[----:B------:R0:W-:Y:S01]  /*4120*/  @P5 STG.E.U16 desc[UR38][R4.64+0x60], R48 ;  /* 0x0000603004005986 */ /* 0x0001e2000c101526 */
[C---:B------:R-:W-:Y:S02]  /*4130*/  ISETP.GT.AND P5, PT, R3.reuse, RZ, P0 ;  /* 0x000000ff0300720c */ /* 0x040fe400007a4270 */
[----:B------:R-:W-:Y:S01]  /*4140*/  ISETP.GT.AND P0, PT, R3, 0x8, P0 ;  /* 0x000000080300780c */ /* 0x000fe20000704270 */
[----:B0-----:R-:W-:Y:S02]  /*4150*/  @P4 IMAD.MOV.U32 R4, RZ, RZ, R6 ;  /* 0x000000ffff044224 */ /* 0x001fe400078e0006 */
[----:B------:R-:W-:-:S05]  /*4160*/  @P4 IMAD.MOV.U32 R5, RZ, RZ, R7 ;  /* 0x000000ffff054224 */ /* 0x000fca00078e0007 */
[----:B------:R0:W-:Y:S01]  /*4170*/  @P4 STG.E.U16 desc[UR38][R4.64+0x62], R49 ;  /* 0x0000623104004986 */ /* 0x0001e2000c101526 */
[C---:B------:R-:W-:Y:S02]  /*4180*/  ISETP.GT.AND P4, PT, R3.reuse, RZ, P1 ;  /* 0x000000ff0300720c */ /* 0x040fe40000f84270 */
[----:B------:R-:W-:Y:S01]  /*4190*/  ISETP.GT.AND P1, PT, R3, 0x8, P1 ;  /* 0x000000080300780c */ /* 0x000fe20000f24270 */
[----:B0-----:R-:W-:Y:S02]  /*41a0*/  @P3 IMAD.MOV.U32 R4, RZ, RZ, R8 ;  /* 0x000000ffff043224 */ /* 0x001fe400078e0008 */
[----:B------:R-:W-:-:S05]  /*41b0*/  @P3 IMAD.MOV.U32 R5, RZ, RZ, R9 ;  /* 0x000000ffff053224 */ /* 0x000fca00078e0009 */
[----:B------:R0:W-:Y:S02]  /*41c0*/  @P3 STG.E.U16 desc[UR38][R4.64+0x60], R50 ;  /* 0x0000603204003986 */ /* 0x0001e4000c101526 */
[----:B0-----:R-:W-:Y:S02]  /*41d0*/  @P2 IMAD.MOV.U32 R4, RZ, RZ, R8 ;  /* 0x000000ffff042224 */ /* 0x001fe400078e0008 */
[----:B------:R-:W-:-:S05]  /*41e0*/  @P2 IMAD.MOV.U32 R5, RZ, RZ, R9 ;  /* 0x000000ffff052224 */ /* 0x000fca00078e0009 */
[----:B------:R0:W-:Y:S02]  /*41f0*/  @P2 STG.E.U16 desc[UR38][R4.64+0x62], R51 ;  /* 0x0000623304002986 */ /* 0x0001e4000c101526 */
[----:B0-----:R-:W-:Y:S02]  /*4200*/  @P4 IMAD.MOV.U32 R4, RZ, RZ, R6 ;  /* 0x000000ffff044224 */ /* 0x001fe400078e0006 */
[----:B------:R-:W-:-:S05]  /*4210*/  @P4 IMAD.MOV.U32 R5, RZ, RZ, R7 ;  /* 0x000000ffff054224 */ /* 0x000fca00078e0007 */
[----:B------:R0:W-:Y:S04]  /*4220*/  @P4 STG.E.U16 desc[UR38][R4.64+0x70], R52 ;  /* 0x0000703404004986 */ /* 0x0001e8000c101526 */
[----:B------:R1:W-:Y:S01]  /*4230*/  @P5 STG.E.U16 desc[UR38][R6.64+0x72], R53 ;  /* 0x0000723506005986 */ /* 0x0003e2000c101526 */
[----:B0-----:R-:W-:Y:S02]  /*4240*/  @P1 IMAD.MOV.U32 R4, RZ, RZ, R8 ;  /* 0x000000ffff041224 */ /* 0x001fe400078e0008 */
[----:B------:R-:W-:-:S05]  /*4250*/  @P1 IMAD.MOV.U32 R5, RZ, RZ, R9 ;  /* 0x000000ffff051224 */ /* 0x000fca00078e0009 */
[----:B------:R1:W-:Y:S04]  /*4260*/  @P1 STG.E.U16 desc[UR38][R4.64+0x70], R54 ;  /* 0x0000703604001986 */ /* 0x0003e8000c101526 */
[----:B------:R1:W-:Y:S02]  /*4270*/  @P0 STG.E.U16 desc[UR38][R8.64+0x72], R55 ;  /* 0x0000723708000986 */ /* 0x0003e4000c101526 */
.L_x_91:
[----:B------:R-:W-:Y:S05]  /*4280*/  BSYNC B0 ;  /* 0x0000000000007941 */ /* 0x000fea0003800000 */
.L_x_29:
[----:B------:R-:W-:Y:S01]  /*4290*/  IADD3 R16, P0, R16, UR36, RZ ;  /* 0x0000002410107c10 */ /* 0x000fe2000ff1e0ff */
[----:B------:R-:W-:Y:S01]  /*42a0*/  ULDC.64 UR4, c[0x0][0x650] ;  /* 0x0001940000047ab9 */ /* 0x000fe20000000a00 */
[----:B------:R-:W-:Y:S01]  /*42b0*/  PRMT R3, RZ, 0x7610, R3 ;  /* 0x00007610ff037816 */ /* 0x000fe20000000003 */
[----:B------:R-:W-:Y:S01]  /*42c0*/  IMAD.MOV.U32 R68, RZ, RZ, -0x1 ;  /* 0xffffffffff447424 */ /* 0x000fe200078e00ff */
[----:B------:R-:W-:Y:S01]  /*42d0*/  IADD3.X R17, R17, UR42, RZ, P0, !PT ;  /* 0x0000002a11117c10 */ /* 0x000fe200087fe4ff */
[----:B------:R-:W-:Y:S01]  /*42e0*/  IMAD.MOV.U32 R67, RZ, RZ, -0x1 ;  /* 0xffffffffff437424 */ /* 0x000fe200078e00ff */
[----:B------:R-:W-:-:S04]  /*42f0*/  ISETP.GE.U32.AND P0, PT, R16, UR4, PT ;  /* 0x0000000410007c0c */ /* 0x000fc8000bf06070 */
[----:B------:R-:W-:-:S13]  /*4300*/  ISETP.GE.U32.AND.EX P0, PT, R17, UR5, PT, P0 ;  /* 0x0000000511007c0c */ /* 0x000fda000bf06100 */
[----:B------:R-:W-:Y:S05]  /*4310*/  @P0 BRA `(.L_x_92) ;  /* 0x00000004004c0947 */ /* 0x000fea0003800000 */
[----:B-12-4-:R-:W1:Y:S01]  /*4320*/  LDC.64 R10, c[0x0][0x628] ;  /* 0x00018a00ff0a7b82 */ /* 0x016e620000000a00 */
[----:B---3--:R-:W2:Y:S01]  /*4330*/  S2R R12, SR_CTAID.X ;  /* 0x00000000000c7919 */ /* 0x008ea20000002500 */
[----:B------:R-:W-:Y:S02]  /*4340*/  IMAD.MOV.U32 R8, RZ, RZ, R16 ;  /* 0x000000ffff087224 */ /* 0x000fe400078e0010 */
[----:B------:R-:W-:Y:S01]  /*4350*/  IMAD.MOV.U32 R9, RZ, RZ, R17 ;  /* 0x000000ffff097224 */ /* 0x000fe200078e0011 */
[----:B------:R-:W3:Y:S03]  /*4360*/  S2R R20, SR_CTAID.Y ;  /* 0x0000000000147919 */ /* 0x000ee60000002600 */
[----:B------:R-:W4:Y:S08]  /*4370*/  LDC R0, c[0x0][0x630] ;  /* 0x00018c00ff007b82 */ /* 0x000f300000000800 */
[----:B------:R-:W0:Y:S01]  /*4380*/  LDC.64 R14, c[0x0][0x620] ;  /* 0x00018800ff0e7b82 */ /* 0x000e220000000a00 */
[----:B-1----:R-:W-:-:S04]  /*4390*/  ISETP.NE.U32.AND P0, PT, R10, RZ, PT ;  /* 0x000000ff0a00720c */ /* 0x002fc80003f05070 */
[----:B------:R-:W-:-:S13]  /*43a0*/  ISETP.NE.AND.EX P0, PT, R11, RZ, PT, P0 ;  /* 0x000000ff0b00720c */ /* 0x000fda0003f05300 */
[----:B0-234-:R-:W-:Y:S05]  /*43b0*/  @!P0 BRA `(.L_x_93) ;  /* 0x0000000000288947 */ /* 0x01dfea0003800000 */
        /* <DEDUP_REMOVED lines=10> */
.L_x_93:
[-CC-:B------:R-:W-:Y:S01]  /*4460*/  SHF.R.U64 R67, R8, R0.reuse, R9.reuse ;  /* 0x0000000008437219 */ /* 0x180fe20000001209 */
[----:B------:R-:W0:Y:S01]  /*4470*/  LDC.64 R26, c[0x0][0x640] ;  /* 0x00019000ff1a7b82 */ /* 0x000e220000000a00 */
[----:B------:R-:W-:Y:S01]  /*4480*/  SHF.R.U32.HI R0, RZ, R0, R9 ;  /* 0x00000000ff007219 */ /* 0x000fe20000011609 */
[----:B------:R-:W-:Y:S01]  /*4490*/  ULDC UR4, c[0x0][0x150] ;  /* 0x0000540000047ab9 */ /* 0x000fe20000000800 */
[----:B------:R-:W-:Y:S02]  /*44a0*/  IADD3 R3, P0, RZ, -R67, RZ ;  /* 0x80000043ff037210 */ /* 0x000fe40007f1e0ff */
[----:B------:R-:W-:-:S03]  /*44b0*/  I2FP.F32.U32 R7, R12 ;  /* 0x0000000c00077245 */ /* 0x000fc60000201000 */
[----:B------:R-:W1:Y:S01]  /*44c0*/  LDC R6, c[0x0][0x618] ;  /* 0x00018600ff067b82 */ /* 0x000e620000000800 */
[----:B------:R-:W-:Y:S02]  /*44d0*/  IMAD.X R5, RZ, RZ, ~R0, P0 ;  /* 0x000000ffff057224 */ /* 0x000fe400000e0e00 */
[----:B------:R-:W-:Y:S01]  /*44e0*/  FMUL R7, R7, UR4 ;  /* 0x0000000407077c20 */ /* 0x000fe20008400000 */
[----:B------:R-:W-:Y:S01]  /*44f0*/  ULDC UR4, c[0x0][0x154] ;  /* 0x0000550000047ab9 */ /* 0x000fe20000000800 */
[-C--:B------:R-:W-:Y:S02]  /*4500*/  IMAD R0, R5, R14.reuse, RZ ;  /* 0x0000000e05007224 */ /* 0x080fe400078e02ff */
[C---:B------:R-:W-:Y:S01]  /*4510*/  IMAD.WIDE.U32 R4, R3.reuse, R14, R16 ;  /* 0x0000000e03047225 */ /* 0x040fe200078e0010 */
[----:B------:R-:W2:Y:S01]  /*4520*/  LDC R8, c[0x0][0x608] ;  /* 0x00018200ff087b82 */ /* 0x000ea20000000800 */
[----:B------:R-:W3:Y:S02]  /*4530*/  F2I.U32.TRUNC.NTZ R7, R7 ;  /* 0x0000000700077305 */ /* 0x000ee4000020f000 */
[----:B------:R-:W-:Y:S01]  /*4540*/  IMAD R3, R3, R15, R0 ;  /* 0x0000000f03037224 */ /* 0x000fe200078e0200 */
[----:B------:R-:W-:-:S03]  /*4550*/  I2FP.F32.U32 R0, R20 ;  /* 0x0000001400007245 */ /* 0x000fc60000201000 */
[----:B------:R-:W-:Y:S01]  /*4560*/  IMAD.IADD R3, R5, 0x1, R3 ;  /* 0x0000000105037824 */ /* 0x000fe200078e0203 */
[----:B------:R-:W4:Y:S01]  /*4570*/  LDC R11, c[0x0][0x658] ;  /* 0x00019600ff0b7b82 */ /* 0x000f220000000800 */
[----:B0-----:R-:W-:-:S04]  /*4580*/  ISETP.NE.U32.AND P0, PT, R26, RZ, PT ;  /* 0x000000ff1a00720c */ /* 0x001fc80003f05070 */
[----:B------:R-:W-:-:S03]  /*4590*/  ISETP.NE.AND.EX P0, PT, R27, RZ, PT, P0 ;  /* 0x000000ff1b00720c */ /* 0x000fc60003f05300 */
[----:B------:R-:W0:Y:S01]  /*45a0*/  LDC R9, c[0x0][0x144] ;  /* 0x00005100ff097b82 */ /* 0x000e220000000800 */
[-C--:B-1----:R-:W-:Y:S01]  /*45b0*/  SHF.R.U64 R10, R4, R6.reuse, R3 ;  /* 0x00000006040a7219 */ /* 0x082fe20000001203 */
[----:B---3--:R-:W-:Y:S01]  /*45c0*/  IMAD.MOV R7, RZ, RZ, -R7 ;  /* 0x000000ffff077224 */ /* 0x008fe200078e0a07 */
[----:B------:R-:W-:Y:S01]  /*45d0*/  SHF.R.U32.HI R3, RZ, R6, R3 ;  /* 0x00000006ff037219 */ /* 0x000fe20000011603 */
[----:B------:R-:W-:-:S04]  /*45e0*/  FMUL R6, R0, UR4 ;  /* 0x0000000400067c20 */ /* 0x000fc80008400000 */
[----:B------:R-:W1:Y:S01]  /*45f0*/  LDC R21, c[0x0][0x148] ;  /* 0x00005200ff157b82 */ /* 0x000e620000000800 */
[----:B------:R3:W0:Y:S01]  /*4600*/  F2I.U32.TRUNC.NTZ R14, R6 ;  /* 0x00000006000e7305 */ /* 0x000622000020f000 */
[-CC-:B--2---:R-:W-:Y:S02]  /*4610*/  SHF.R.U64 R13, R10, R8.reuse, R3.reuse ;  /* 0x000000080a0d7219 */ /* 0x184fe40000001203 */
[----:B------:R-:W-:-:S04]  /*4620*/  SHF.R.U32.HI R0, RZ, R8, R3 ;  /* 0x00000008ff007219 */ /* 0x000fc80000011603 */
[----:B-----5:R-:W2:Y:S01]  /*4630*/  LDC R24, c[0x0][0x648] ;  /* 0x00019200ff187b82 */ /* 0x020ea20000000800 */
[-CC-:B----4-:R-:W-:Y:S02]  /*4640*/  SHF.R.U64 R15, R13, R11.reuse, R0.reuse ;  /* 0x0000000b0d0f7219 */ /* 0x190fe40000001200 */
[----:B------:R-:W-:-:S03]  /*4650*/  SHF.R.U32.HI R5, RZ, R11, R0 ;  /* 0x0000000bff057219 */ /* 0x000fc60000011600 */
[----:B------:R-:W-:Y:S02]  /*4660*/  IMAD.MOV.U32 R4, RZ, RZ, R15 ;  /* 0x000000ffff047224 */ /* 0x000fe400078e000f */
[----:B------:R-:W4:Y:S01]  /*4670*/  LDC R28, c[0x0][0x638] ;  /* 0x00018e00ff1c7b82 */ /* 0x000f220000000800 */
[----:B0-----:R-:W-:-:S07]  /*4680*/  IMAD R25, R9, R7, R12 ;  /* 0x0000000709197224 */ /* 0x001fce00078e020c */
[----:B------:R-:W0:Y:S08]  /*4690*/  LDC R29, c[0x0][0x610] ;  /* 0x00018400ff1d7b82 */ /* 0x000e300000000800 */
[----:B------:R-:W0:Y:S01]  /*46a0*/  LDC R30, c[0x0][0x600] ;  /* 0x00018000ff1e7b82 */ /* 0x000e220000000800 */
[----:B-123--:R-:W-:Y:S05]  /*46b0*/  @!P0 BRA `(.L_x_94) ;  /* 0x0000000000288947 */ /* 0x00efea0003800000 */
        /* <DEDUP_REMOVED lines=10> */
.L_x_94:
[----:B------:R-:W-:Y:S01]  /*4760*/  ISETP.NE.AND P0, PT, R2, 0x1, PT ;  /* 0x000000010200780c */ /* 0x000fe20003f05270 */
[----:B------:R-:W-:Y:S01]  /*4770*/  IMAD.MOV R14, RZ, RZ, -R14 ;  /* 0x000000ffff0e7224 */ /* 0x000fe200078e0a0e */
[----:B------:R-:W-:Y:S02]  /*4780*/  SHF.R.U64 R3, R4, R24, R5 ;  /* 0x0000001804037219 */ /* 0x000fe40000001205 */
[----:B------:R-:W-:Y:S02]  /*4790*/  LOP3.LUT R0, R13, R64, RZ, 0xc0, !PT ;  /* 0x000000400d007212 */ /* 0x000fe400078ec0ff */
[----:B------:R-:W-:Y:S01]  /*47a0*/  LOP3.LUT R10, R10, R63, RZ, 0xc0, !PT ;  /* 0x0000003f0a0a7212 */ /* 0x000fe200078ec0ff */
[----:B------:R-:W-:Y:S02]  /*47b0*/  IMAD.MOV R4, RZ, RZ, -R3 ;  /* 0x000000ffff047224 */ /* 0x000fe400078e0a03 */
[----:B------:R-:W-:Y:S02]  /*47c0*/  IMAD R0, R59, R3, R0 ;  /* 0x000000033b007224 */ /* 0x000fe400078e0200 */
[----:B----4-:R-:W-:-:S02]  /*47d0*/  IMAD R3, R4, R28, R15 ;  /* 0x0000001c04037224 */ /* 0x010fc400078e020f */
[----:B------:R-:W-:Y:S02]  /*47e0*/  @P0 IMAD R25, R21, R14, R20 ;  /* 0x0000000e15190224 */ /* 0x000fe400078e0214 */
[----:B0-----:R-:W-:Y:S02]  /*47f0*/  IMAD R5, R3, R30, R10 ;  /* 0x0000001e03057224 */ /* 0x001fe400078e020a */
[----:B------:R-:W-:Y:S02]  /*4800*/  IMAD R0, R0, R29, R25 ;  /* 0x0000001d00007224 */ /* 0x000fe400078e0219 */
[----:B------:R-:W-:-:S03]  /*4810*/  IMAD.MOV.U32 R4, RZ, RZ, 0x1 ;  /* 0x00000001ff047424 */ /* 0x000fc600078e00ff */
[----:B------:R-:W-:Y:S02]  /*4820*/  SEL R68, R5, R0, !P0 ;  /* 0x0000000005447207 */ /* 0x000fe40004000000 */
[----:B------:R-:W-:Y:S02]  /*4830*/  PRMT R3, R4, 0x7610, R3 ;  /* 0x0000761004037816 */ /* 0x000fe40000000003 */
[----:B------:R-:W-:-:S07]  /*4840*/  SEL R0, R0, R5, !P0 ;  /* 0x0000000500007207 */ /* 0x000fce0004000000 */
.L_x_92:
[----:B------:R-:W-:Y:S01]  /*4850*/  UIMAD.WIDE.U32 UR4, UR41, -0x45306eb3, URZ ;  /* 0xbacf914d290478a5 */ /* 0x000fe2000f8e003f */
[----:B------:R-:W-:Y:S01]  /*4860*/  LOP3.LUT P0, RZ, R3, 0xff, RZ, 0xc0, !PT ;  /* 0x000000ff03ff7812 */ /* 0x000fe2000780c0ff */
[----:B------:R-:W-:Y:S02]  /*4870*/  IMAD.MOV.U32 R69, RZ, RZ, R0 ;  /* 0x000000ffff457224 */ /* 0x000fe400078e0000 */
[----:B------:R-:W-:-:S04]  /*4880*/  UIADD3 UR4, UR41, -UR5, URZ ;  /* 0x8000000529047290 */ /* 0x000fc8000fffe03f */
[----:B------:R-:W-:-:S04]  /*4890*/  ULEA.HI UR4, UR4, UR5, URZ, 0x1f ;  /* 0x0000000504047291 */ /* 0x000fc8000f8ff83f */
[----:B------:R-:W-:-:S04]  /*48a0*/  USHF.R.U32.HI UR4, URZ, 0x5, UR4 ;  /* 0x000000053f047899 */ /* 0x000fc80008011604 */
[----:B------:R-:W-:Y:S01]  /*48b0*/  UIMAD UR41, UR4, -0x25, UR41 ;  /* 0xffffffdb042978a4 */ /* 0x000fe2000f8e0229 */
[----:B------:R-:W-:Y:S11]  /*48c0*/  @P0 BRA `(.L_x_95) ;  /* 0xffffffcc00500947 */ /* 0x000ff6000383ffff */
[----:B------:R-:W-:Y:S05]  /*48d0*/  EXIT ;  /* 0x000000000000794d */ /* 0x000fea0003800000 */
.L_x_4:
        /* <DEDUP_REMOVED lines=26> */
.L_x_97:
[--C-:B------:R-:W-:Y:S01]  /*4a80*/  SHF.R.U64 R14, R12, R20, R13.reuse ;  /* 0x000000140c0e7219 */ /* 0x100fe2000000120d */
[----:B------:R-:W0:Y:S01]  /*4a90*/  LDC R24, c[0x0][0x618] ;  /* 0x00018600ff187b82 */ /* 0x000e220000000800 */
[----:B------:R-:W-:Y:S01]  /*4aa0*/  I2FP.F32.U32 R8, R6 ;  /* 0x0000000600087245 */ /* 0x000fe20000201000 */
[----:B------:R-:W-:Y:S01]  /*4ab0*/  ULDC UR4, c[0x0][0x150] ;  /* 0x0000540000047ab9 */ /* 0x000fe20000000800 */
[----:B------:R-:W-:Y:S02]  /*4ac0*/  SHF.R.U32.HI R7, RZ, R20, R13 ;  /* 0x00000014ff077219 */ /* 0x000fe4000001160d */
[----:B------:R-:W-:Y:S01]  /*4ad0*/  IADD3 R11, P0, RZ, -R14, RZ ;  /* 0x8000000eff0b7210 */ /* 0x000fe20007f1e0ff */
[----:B------:R-:W-:Y:S01]  /*4ae0*/  FMUL R13, R8, UR4 ;  /* 0x00000004080d7c20 */ /* 0x000fe20008400000 */
[----:B------:R-:W-:Y:S01]  /*4af0*/  ULDC UR4, c[0x0][0x154] ;  /* 0x0000550000047ab9 */ /* 0x000fe20000000800 */
[----:B------:R-:W1:Y:S02]  /*4b00*/  LDC.64 R26, c[0x0][0x640] ;  /* 0x00019000ff1a7b82 */ /* 0x000e640000000a00 */
[----:B------:R-:W-:-:S02]  /*4b10*/  IMAD.X R7, RZ, RZ, ~R7, P0 ;  /* 0x000000ffff077224 */ /* 0x000fc400000e0e07 */
[----:B------:R-:W2:Y:S01]  /*4b20*/  F2I.U32.TRUNC.NTZ R13, R13 ;  /* 0x0000000d000d7305 */ /* 0x000ea2000020f000 */
[----:B------:R-:W-:-:S03]  /*4b30*/  IMAD.WIDE.U32 R8, R11, R22, R16 ;  /* 0x000000160b087225 */ /* 0x000fc600078e0010 */
[----:B------:R-:W3:Y:S01]  /*4b40*/  LDC R15, c[0x0][0x144] ;  /* 0x00005100ff0f7b82 */ /* 0x000ee20000000800 */
[----:B------:R-:W-:-:S04]  /*4b50*/  IMAD R10, R7, R22, RZ ;  /* 0x00000016070a7224 */ /* 0x000fc800078e02ff */
[----:B------:R-:W-:Y:S02]  /*4b60*/  IMAD R7, R11, R23, R10 ;  /* 0x000000170b077224 */ /* 0x000fe400078e020a */
[----:B------:R-:W-:Y:S01]  /*4b70*/  IMAD.MOV.U32 R10, RZ, RZ, -0x1 ;  /* 0xffffffffff0a7424 */ /* 0x000fe200078e00ff */
[----:B------:R-:W4:Y:S01]  /*4b80*/  LDC R20, c[0x0][0x608] ;  /* 0x00018200ff147b82 */ /* 0x000f220000000800 */
[----:B------:R-:W-:Y:S01]  /*4b90*/  IMAD.IADD R7, R9, 0x1, R7 ;  /* 0x0000000109077824 */ /* 0x000fe200078e0207 */
[----:B------:R-:W-:-:S04]  /*4ba0*/  I2FP.F32.U32 R9, R5 ;  /* 0x0000000500097245 */ /* 0x000fc80000201000 */
[-C--:B0-----:R-:W-:Y:S01]  /*4bb0*/  SHF.R.U64 R12, R8, R24.reuse, R7 ;  /* 0x00000018080c7219 */ /* 0x081fe20000001207 */
[----:B--2---:R-:W-:Y:S01]  /*4bc0*/  IMAD.MOV R8, RZ, RZ, -R13 ;  /* 0x000000ffff087224 */ /* 0x004fe200078e0a0d */
[----:B------:R-:W0:Y:S01]  /*4bd0*/  LDC R11, c[0x0][0x658] ;  /* 0x00019600ff0b7b82 */ /* 0x000e220000000800 */
[----:B-1----:R-:W-:Y:S01]  /*4be0*/  ISETP.NE.U32.AND P0, PT, R26, RZ, PT ;  /* 0x000000ff1a00720c */ /* 0x002fe20003f05070 */
[----:B------:R-:W-:Y:S01]  /*4bf0*/  FMUL R9, R9, UR4 ;  /* 0x0000000409097c20 */ /* 0x000fe20008400000 */
[----:B------:R-:W-:Y:S02]  /*4c00*/  SHF.R.U32.HI R7, RZ, R24, R7 ;  /* 0x00000018ff077219 */ /* 0x000fe40000011607 */
[----:B------:R-:W-:-:S03]  /*4c10*/  ISETP.NE.AND.EX P0, PT, R27, RZ, PT, P0 ;  /* 0x000000ff1b00720c */ /* 0x000fc60003f05300 */
[----:B------:R-:W1:Y:S01]  /*4c20*/  LDC R22, c[0x0][0x148] ;  /* 0x00005200ff167b82 */ /* 0x000e620000000800 */
[----:B---3--:R-:W-:Y:S02]  /*4c30*/  IMAD R23, R15, R8, R6 ;  /* 0x000000080f177224 */ /* 0x008fe400078e0206 */
[----:B------:R-:W-:-:S05]  /*4c40*/  IMAD.MOV.U32 R8, RZ, RZ, 0x1 ;  /* 0x00000001ff087424 */ /* 0x000fca00078e00ff */
[----:B------:R-:W2:Y:S01]  /*4c50*/  LDC R21, c[0x0][0x600] ;  /* 0x00018000ff157b82 */ /* 0x000ea20000000800 */
[-CC-:B----4-:R-:W-:Y:S02]  /*4c60*/  SHF.R.U64 R15, R12, R20.reuse, R7.reuse ;  /* 0x000000140c0f7219 */ /* 0x190fe40000001207 */
[----:B------:R-:W-:Y:S02]  /*4c70*/  SHF.R.U32.HI R6, RZ, R20, R7 ;  /* 0x00000014ff067219 */ /* 0x000fe40000011607 */
[----:B------:R3:W4:Y:S03]  /*4c80*/  F2I.U32.TRUNC.NTZ R20, R9 ;  /* 0x0000000900147305 */ /* 0x000726000020f000 */
[----:B------:R-:W1:Y:S01]  /*4c90*/  LDC R25, c[0x0][0x648] ;  /* 0x00019200ff197b82 */ /* 0x000e620000000800 */
[-C--:B0-----:R-:W-:Y:S02]  /*4ca0*/  SHF.R.U64 R19, R15, R11.reuse, R6 ;  /* 0x0000000b0f137219 */ /* 0x081fe40000001206 */
[----:B------:R-:W-:-:S02]  /*4cb0*/  SHF.L.U32 R10, R10, R11, RZ ;  /* 0x0000000b0a0a7219 */ /* 0x000fc400000006ff */
[-C--:B------:R-:W-:Y:S01]  /*4cc0*/  SHF.R.U32.HI R7, RZ, R11.reuse, R6 ;  /* 0x0000000bff077219 */ /* 0x080fe20000011606 */
[----:B------:R-:W-:Y:S01]  /*4cd0*/  IMAD.MOV.U32 R6, RZ, RZ, R19 ;  /* 0x000000ffff067224 */ /* 0x000fe200078e0013 */
[----:B------:R-:W-:Y:S01]  /*4ce0*/  SHF.L.U32 R24, R8, R11, RZ ;  /* 0x0000000b08187219 */ /* 0x000fe200000006ff */
[----:B------:R-:W0:Y:S01]  /*4cf0*/  LDC R28, c[0x0][0x638] ;  /* 0x00018e00ff1c7b82 */ /* 0x000e220000000800 */
[----:B------:R-:W-:-:S07]  /*4d00*/  LOP3.LUT R30, RZ, R10, RZ, 0x33, !PT ;  /* 0x0000000aff1e7212 */ /* 0x000fce00078e33ff */
[----:B------:R-:W0:Y:S01]  /*4d10*/  LDC R29, c[0x0][0x610] ;  /* 0x00018400ff1d7b82 */ /* 0x000e220000000800 */
[----:B---34-:R-:W-:Y:S05]  /*4d20*/  @!P0 BRA `(.L_x_98) ;  /* 0x0000000000288947 */ /* 0x018fea0003800000 */
[----:B------:R-:W3:Y:S02]  /*4d30*/  LDC R6, c[0x0][0x64c] ;  /* 0x00019300ff067b82 */ /* 0x000ee40000000800 */
[----:B---3--:R-:W-:-:S05]  /*4d40*/  IADD3 R11, P0, R19, R6, RZ ;  /* 0x00000006130b7210 */ /* 0x008fca0007f1e0ff */
        /* <DEDUP_REMOVED lines=8> */
.L_x_98:
[----:B------:R-:W-:Y:S01]  /*4dd0*/  ISETP.NE.AND P0, PT, R2, 0x1, PT ;  /* 0x000000010200780c */ /* 0x000fe20003f05270 */
[----:B--2---:R-:W-:Y:S01]  /*4de0*/  VIADD R9, R21, 0xffffffff ;  /* 0xffffffff15097836 */ /* 0x004fe20000000000 */
[----:B-1----:R-:W-:Y:S01]  /*4df0*/  SHF.R.U64 R7, R6, R25, R7 ;  /* 0x0000001906077219 */ /* 0x002fe20000001207 */
[----:B------:R-:W-:Y:S01]  /*4e00*/  IMAD.MOV R20, RZ, RZ, -R20 ;  /* 0x000000ffff147224 */ /* 0x000fe200078e0a14 */
[----:B------:R-:W-:Y:S02]  /*4e10*/  LOP3.LUT R6, R15, R30, RZ, 0xc0, !PT ;  /* 0x0000001e0f067212 */ /* 0x000fe400078ec0ff */
[----:B------:R-:W-:Y:S01]  /*4e20*/  LOP3.LUT R12, R12, R9, RZ, 0xc0, !PT ;  /* 0x000000090c0c7212 */ /* 0x000fe200078ec0ff */
[----:B------:R-:W-:Y:S02]  /*4e30*/  IMAD.MOV R8, RZ, RZ, -R7 ;  /* 0x000000ffff087224 */ /* 0x000fe400078e0a07 */
[----:B------:R-:W-:Y:S02]  /*4e40*/  IMAD R6, R24, R7, R6 ;  /* 0x0000000718067224 */ /* 0x000fe400078e0206 */
[----:B------:R-:W-:-:S02]  /*4e50*/  IMAD.MOV.U32 R9, RZ, RZ, 0x1 ;  /* 0x00000001ff097424 */ /* 0x000fc400078e00ff */
[----:B------:R-:W-:Y:S02]  /*4e60*/  @P0 IMAD R23, R22, R20, R5 ;  /* 0x0000001416170224 */ /* 0x000fe400078e0205 */
[----:B0-----:R-:W-:Y:S02]  /*4e70*/  IMAD R5, R8, R28, R19 ;  /* 0x0000001c08057224 */ /* 0x001fe400078e0213 */
[----:B------:R-:W-:Y:S02]  /*4e80*/  IMAD R19, R6, R29, R23 ;  /* 0x0000001d06137224 */ /* 0x000fe400078e0217 */
[----:B------:R-:W-:Y:S02]  /*4e90*/  IMAD R6, R5, R21, R12 ;  /* 0x0000001505067224 */ /* 0x000fe400078e020c */
[----:B------:R-:W-:-:S03]  /*4ea0*/  IMAD.MOV.U32 R8, RZ, RZ, R14 ;  /* 0x000000ffff087224 */ /* 0x000fc600078e000e */
[----:B------:R-:W-:Y:S02]  /*4eb0*/  SEL R20, R6, R19, !P0 ;  /* 0x0000001306147207 */ /* 0x000fe40004000000 */
[----:B------:R-:W-:-:S07]  /*4ec0*/  SEL R19, R19, R6, !P0 ;  /* 0x0000000613137207 */ /* 0x000fce0004000000 */
.L_x_96:
[----:B------:R-:W-:-:S08]  /*4ed0*/  NOP ;  /* 0x0000000000007918 */ /* 0x000fd00000000000 */
[----:B------:R-:W0:-:S00]  /*4ee0*/  USETMAXREG.DEALLOC.CTAPOOL 0x28 ;  /* 0x00000028000079c8 */ /* 0x000e0000080e0500 */
[----:B0-----:R-:W-:-:S13]  /*4ef0*/  ISETP.NE.AND P0, PT, R0, RZ, PT ;  /* 0x000000ff0000720c */ /* 0x001fda0003f05270 */
[----:B------:R-:W-:Y:S05]  /*4f00*/  @P0 EXIT ;  /* 0x000000000000094d */ /* 0x000fea0003800000 */
[----:B------:R-:W-:Y:S01]  /*4f10*/  LOP3.LUT P0, RZ, R9, 0xff, RZ, 0xc0, !PT ;  /* 0x000000ff09ff7812 */ /* 0x000fe2000780c0ff */
[----:B------:R-:W-:Y:S02]  /*4f20*/  IMAD.MOV.U32 R0, RZ, RZ, 0x1 ;  /* 0x00000001ff007424 */ /* 0x000fe400078e00ff */
[----:B------:R-:W-:-:S10]  /*4f30*/  IMAD.MOV.U32 R12, RZ, RZ, RZ ;  /* 0x000000ffff0c7224 */ /* 0x000fd400078e00ff */
[----:B------:R-:W-:Y:S05]  /*4f40*/  @!P0 BRA `(.L_x_99) ;  /* 0x0000000c001c8947 */ /* 0x000fea0003800000 */
[----:B------:R-:W0:Y:S01]  /*4f50*/  LDC R0, c[0x0][0x28c] ;  /* 0x0000a300ff007b82 */ /* 0x000e220000000800 */
[----:B------:R-:W-:Y:S01]  /*4f60*/  LOP3.LUT P0, RZ, R3, 0x1f, RZ, 0xc0, !PT ;  /* 0x0000001f03ff7812 */ /* 0x000fe2000780c0ff */
[----:B------:R-:W-:Y:S01]  /*4f70*/  ULDC UR5, c[0x0][0x658] ;  /* 0x0001960000057ab9 */ /* 0x000fe20000000800 */
[----:B------:R-:W-:Y:S01]  /*4f80*/  UMOV UR6, 0xffffffff ;  /* 0xffffffff00067882 */ /* 0x000fe20000000000 */
[----:B------:R-:W-:Y:S01]  /*4f90*/  BSSY B0, `(.L_x_99) ;  /* 0x00000c2000007945 */ /* 0x000fe20003800000 */
[----:B------:R-:W-:Y:S01]  /*4fa0*/  USHF.L.U32 UR6, UR6, UR5, URZ ;  /* 0x0000000506067299 */ /* 0x000fe2000800063f */
[C---:B------:R-:W-:Y:S01]  /*4fb0*/  ISETP.NE.AND P2, PT, R4.reuse, RZ, PT ;  /* 0x000000ff0400720c */ /* 0x040fe20003f45270 */
[----:B------:R-:W-:Y:S01]  /*4fc0*/  IMAD.MOV.U32 R13, RZ, RZ, 0x1 ;  /* 0x00000001ff0d7424 */ /* 0x000fe200078e00ff */
[----:B------:R-:W-:Y:S01]  /*4fd0*/  ISETP.NE.OR P0, PT, R4, RZ, !P0 ;  /* 0x000000ff0400720c */ /* 0x000fe20004705670 */
[----:B------:R-:W-:Y:S01]  /*4fe0*/  IMAD.MOV.U32 R12, RZ, RZ, RZ ;  /* 0x000000ffff0c7224 */ /* 0x000fe200078e00ff */
[----:B------:R-:W-:Y:S01]  /*4ff0*/  LOP3.LUT R11, R18, 0x2, RZ, 0xfc, !PT ;  /* 0x00000002120b7812 */ /* 0x000fe200078efcff */
[----:B------:R-:W-:Y:S01]  /*5000*/  ULDC UR4, c[0x0][0x600] ;  /* 0x0001800000047ab9 */ /* 0x000fe20000000800 */
[----:B------:R-:W-:Y:S01]  /*5010*/  UMOV UR7, 0x1 ;  /* 0x0000000100077882 */ /* 0x000fe20000000000 */
[----:B------:R-:W-:-:S02]  /*5020*/  UIADD3 UR15, UR4, -0x1, URZ ;  /* 0xffffffff040f7890 */ /* 0x000fc4000fffe03f */
[----:B------:R-:W-:Y:S02]  /*5030*/  USHF.L.U32 UR17, UR7, UR5, URZ ;  /* 0x0000000507117299 */ /* 0x000fe4000800063f */
[----:B------:R-:W-:Y:S01]  /*5040*/  ULOP3.LUT UR16, URZ, UR6, URZ, 0x33, !UPT ;  /* 0x000000063f107292 */ /* 0x000fe2000f8e333f */
[----:B------:R-:W-:Y:S01]  /*5050*/  ULDC.64 UR20, c[0x0][0x198] ;  /* 0x0000660000147ab9 */ /* 0x000fe20000000a00 */
[----:B0-----:R-:W-:-:S05]  /*5060*/  VIADD R0, R0, 0xf ;  /* 0x0000000f00007836 */ /* 0x001fca0000000000 */
[----:B------:R-:W-:-:S04]  /*5070*/  SHF.R.S32.HI R3, RZ, 0x1f, R0 ;  /* 0x0000001fff037819 */ /* 0x000fc80000011400 */
[----:B------:R-:W-:Y:S01]  /*5080*/  LEA.HI R3, R3, R0, RZ, 0x4 ;  /* 0x0000000003037211 */ /* 0x000fe200078f20ff */
[----:B------:R-:W-:-:S03]  /*5090*/  IMAD.MOV.U32 R0, RZ, RZ, 0x1 ;  /* 0x00000001ff007424 */ /* 0x000fc600078e00ff */
[----:B------:R-:W-:-:S05]  /*50a0*/  SHF.R.S32.HI R3, RZ, 0x4, R3 ;  /* 0x00000004ff037819 */ /* 0x000fca0000011403 */
[----:B------:R-:W-:-:S07]  /*50b0*/  VIADD R10, R3, 0x1 ;  /* 0x00000001030a7836 */ /* 0x000fce0000000000 */
.L_x_111:
[----:B------:R-:W-:-:S03]  /*50c0*/  UMOV UR4, 0xffffffff ;  /* 0xffffffff00047882 */ /* 0x000fc60000000000 */
[----:B------:R-:W-:Y:S05]  /*50d0*/  BRA.DIV UR4, `(.L_x_100) ;  /* 0x0000002204487947 */ /* 0x000fea000b800000 */
[----:B------:R-:W-:-:S13]  /*50e0*/  ELECT P6, URZ, PT ;  /* 0x00000000003f782f */ /* 0x000fda00038c0000 */
.L_x_155:
[----:B------:R-:W0:Y:S01]  /*50f0*/  LDC R4, c[0x0][0x28c] ;  /* 0x0000a300ff047b82 */ /* 0x000e220000000800 */
[----:B------:R-:W-:Y:S01]  /*5100*/  BSSY B1, `(.L_x_101) ;  /* 0x0000037000017945 */ /* 0x000fe20003800000 */
[----:B0-----:R-:W-:-:S13]  /*5110*/  ISETP.LT.OR P6, PT, R4, 0x1, !P6 ;  /* 0x000000010400780c */ /* 0x001fda00077c1670 */
[----:B------:R-:W-:Y:S05]  /*5120*/  @P6 BRA `(.L_x_102) ;  /* 0x0000000000d06947 */ /* 0x000fea0003800000 */
[----:B------:R-:W-:Y:S02]  /*5130*/  IMAD.SHL.U32 R20, R20, 0x40, RZ ;  /* 0x0000004014147824 */ /* 0x000fe400078e00ff */
[----:B------:R-:W-:Y:S02]  /*5140*/  IMAD.SHL.U32 R19, R19, 0x80, RZ ;  /* 0x0000008013137824 */ /* 0x000fe400078e00ff */
[----:B------:R-:W-:Y:S02]  /*5150*/  IMAD.MOV.U32 R21, RZ, RZ, RZ ;  /* 0x000000ffff157224 */ /* 0x000fe400078e00ff */
[----:B------:R-:W-:Y:S02]  /*5160*/  IMAD.MOV.U32 R4, RZ, RZ, R10 ;  /* 0x000000ffff047224 */ /* 0x000fe400078e000a */
[----:B------:R-:W-:Y:S02]  /*5170*/  IMAD.MOV.U32 R5, RZ, RZ, R0 ;  /* 0x000000ffff057224 */ /* 0x000fe400078e0000 */
[----:B------:R-:W-:-:S07]  /*5180*/  IMAD.MOV.U32 R6, RZ, RZ, R12 ;  /* 0x000000ffff067224 */ /* 0x000fce00078e000c */
.L_x_106:
[----:B------:R-:W0:Y:S01]  /*5190*/  S2R R14, SR_CgaCtaId ;  /* 0x00000000000e7919 */ /* 0x000e220000008800 */
[----:B------:R-:W-:Y:S01]  /*51a0*/  MOV R7, 0x400 ;  /* 0x0000040000077802 */ /* 0x000fe20000000f00 */
[----:B------:R-:W1:Y:S03]  /*51b0*/  @!P2 LDC R9, c[0x0][0x500] ;  /* 0x00014000ff09ab82 */ /* 0x000e660000000800 */
[----:B0-----:R-:W-:Y:S02]  /*51c0*/  LEA R15, R14, R7, 0x18 ;  /* 0x000000070e0f7211 */ /* 0x001fe400078ec0ff */
[----:B------:R-:W-:-:S03]  /*51d0*/  SHF.L.U32 R7, R5, 0x1f, RZ ;  /* 0x0000001f05077819 */ /* 0x000fc600000006ff */
[----:B------:R-:W-:-:S04]  /*51e0*/  IMAD R14, R6, 0x8, R15 ;  /* 0x00000008060e7824 */ /* 0x000fc800078e020f */
[----:B------:R-:W0:Y:S02]  /*51f0*/  SYNCS.PHASECHK.TRANS64.TRYWAIT P1, [R14+URZ+0x128], R7 ;  /* 0x000128070e0075a7 */ /* 0x000e24000802017f */
[----:B01----:R-:W-:Y:S05]  /*5200*/  @!P1 BRA `(.L_x_103) ;  /* 0x00000020001c9947 */ /* 0x003fea0003800000 */
.L_x_156:
[----:B0-----:R-:W-:Y:S01]  /*5210*/  PRMT R7, R11, 0x9910, RZ ;  /* 0x000099100b077816 */ /* 0x001fe200000000ff */
[----:B------:R0:W-:Y:S03]  /*5220*/  @!P2 SYNCS.ARRIVE.TRANS64 RZ, [R14+URZ], R9 ;  /* 0x000000090effa9a7 */ /* 0x0001e6000800003f */
[----:B------:R-:W-:-:S13]  /*5230*/  ISETP.NE.AND P1, PT, R7, 0x2, PT ;  /* 0x000000020700780c */ /* 0x000fda0003f25270 */
[----:B0-----:R-:W-:Y:S05]  /*5240*/  @P1 BRA `(.L_x_104) ;  /* 0x0000000000041947 */ /* 0x001fea0003800000 */
[----:B------:R-:W-:Y:S01]  /*5250*/  BPT.TRAP 0x1 ;  /* 0x000000040000795c */ /* 0x000fe20000300000 */
.L_x_104:
[----:B------:R-:W-:Y:S05]  /*5260*/  @P0 BRA `(.L_x_105) ;  /* 0x0000000000040947 */ /* 0x000fea0003800000 */
[----:B------:R-:W-:Y:S01]  /*5270*/  BPT.TRAP 0x1 ;  /* 0x000000040000795c */ /* 0x000fe20000300000 */
.L_x_105:
[--C-:B------:R-:W-:Y:S01]  /*5280*/  IMAD R7, R6, 0x1000, R15.reuse ;  /* 0x0000100006077824 */ /* 0x100fe200078e020f */
[----:B------:R-:W-:Y:S01]  /*5290*/  R2UR UR9, R14 ;  /* 0x000000000e0972ca */ /* 0x000fe200000e0000 */
[----:B------:R-:W-:Y:S01]  /*52a0*/  IMAD R15, R6, 0x800, R15 ;  /* 0x00000800060f7824 */ /* 0x000fe200078e020f */
[----:B------:R-:W-:Y:S01]  /*52b0*/  UIADD3 UR4, UP0, UR20, 0xf0, URZ ;  /* 0x000000f014047890 */ /* 0x000fe2000ff1e03f */
[----:B------:R-:W-:Y:S01]  /*52c0*/  VIADD R4, R4, 0xffffffff ;  /* 0xffffffff04047836 */ /* 0x000fe20000000000 */
[----:B------:R-:W-:Y:S01]  /*52d0*/  R2UR UR5, R7 ;  /* 0x00000000070572ca */ /* 0x000fe200000e0000 */
[----:B------:R-:W-:Y:S01]  /*52e0*/  UIADD3 UR22, UP1, UR20, 0x1f0, URZ ;  /* 0x000001f014167890 */ /* 0x000fe2000ff3e03f */
[----:B------:R-:W-:Y:S01]  /*52f0*/  R2UR UR8, R15 ;  /* 0x000000000f0872ca */ /* 0x000fe200000e0000 */
[----:B------:R-:W-:Y:S01]  /*5300*/  VIADD R6, R6, 0x1 ;  /* 0x0000000106067836 */ /* 0x000fe20000000000 */
[----:B------:R-:W-:Y:S01]  /*5310*/  R2UR UR11, R19 ;  /* 0x00000000130b72ca */ /* 0x000fe200000e0000 */
[----:B------:R-:W-:Y:S01]  /*5320*/  UIADD3.X UR23, URZ, UR21, URZ, UP1, !UPT ;  /* 0x000000153f177290 */ /* 0x000fe20008ffe43f */
[C---:B------:R-:W-:Y:S01]  /*5330*/  R2UR UR10, R21.reuse ;  /* 0x00000000150a72ca */ /* 0x040fe200000e0000 */
[----:B------:R-:W-:Y:S01]  /*5340*/  UMOV UR6, 0x0 ;  /* 0x0000000000067882 */ /* 0x000fe20000000000 */
[----:B------:R-:W-:Y:S01]  /*5350*/  R2UR UR12, R8 ;  /* 0x00000000080c72ca */ /* 0x000fe200000e0000 */
[----:B------:R-:W-:Y:S01]  /*5360*/  UMOV UR7, 0x10000000 ;  /* 0x1000000000077882 */ /* 0x000fe20000000000 */
[----:B------:R-:W-:Y:S01]  /*5370*/  R2UR UR18, R20 ;  /* 0x00000000141272ca */ /* 0x000fe200000e0000 */
[----:B------:R-:W-:Y:S01]  /*5380*/  VIADD R21, R21, 0x10 ;  /* 0x0000001015157836 */ /* 0x000fe20000000000 */
[----:B------:R-:W-:Y:S01]  /*5390*/  ISETP.GT.AND P3, PT, R4, 0x1, PT ;  /* 0x000000010400780c */ /* 0x000fe20003f64270 */
[----:B------:R-:W-:Y:S01]  /*53a0*/  UIADD3 UR13, UR5, 0x300, URZ ;  /* 0x00000300050d7890 */ /* 0x000fe2000fffe03f */
[----:B------:R-:W-:Y:S01]  /*53b0*/  ISETP.NE.AND P1, PT, R6, 0x25, PT ;  /* 0x000000250600780c */ /* 0x000fe20003f25270 */
[----:B------:R-:W-:-:S02]  /*53c0*/  UIADD3.X UR5, URZ, UR21, URZ, UP0, !UPT ;  /* 0x000000153f057290 */ /* 0x000fc400087fe43f */
[----:B------:R-:W-:Y:S01]  /*53d0*/  UIADD3 UR14, UR8, 0x25300, URZ ;  /* 0x00025300080e7890 */ /* 0x000fe2000fffe03f */
[----:B------:R-:W-:Y:S02]  /*53e0*/  SEL R14, RZ, 0x1, P1 ;  /* 0x00000001ff0e7807 */ /* 0x000fe40000800000 */
[----:B------:R-:W-:Y:S01]  /*53f0*/  UMOV UR8, UR13 ;  /* 0x0000000d00087c82 */ /* 0x000fe20008000000 */
[----:B------:R-:W-:Y:S02]  /*5400*/  SEL R6, R6, RZ, P1 ;  /* 0x000000ff06067207 */ /* 0x000fe40000800000 */
[----:B------:R-:W-:Y:S01]  /*5410*/  LOP3.LUT R5, R5, R14, RZ, 0x3c, !PT ;  /* 0x0000000e05057212 */ /* 0x000fe200078e3cff */
[----:B------:R0:W-:Y:S02]  /*5420*/  UTMALDG.3D [UR8], [UR4], desc[UR6] ;  /* 0x00000608040075b4 */ /* 0x0001e40008011000 */
[----:B0-----:R-:W-:Y:S01]  /*5430*/  UMOV UR8, UR14 ;  /* 0x0000000e00087c82 */ /* 0x001fe20008000000 */
[----:B------:R-:W-:-:S02]  /*5440*/  UMOV UR11, UR18 ;  /* 0x00000012000b7c82 */ /* 0x000fc40008000000 */
[----:B------:R0:W-:Y:S02]  /*5450*/  UTMALDG.3D [UR8], [UR22], desc[UR6] ;  /* 0x00000608160075b4 */ /* 0x0001e40008011000 */
[----:B0-----:R-:W-:Y:S05]  /*5460*/  @P3 BRA `(.L_x_106) ;  /* 0xfffffffc00483947 */ /* 0x001fea000383ffff */
.L_x_102:
[----:B------:R-:W-:Y:S05]  /*5470*/  BSYNC B1 ;  /* 0x0000000000017941 */ /* 0x000fea0003800000 */
.L_x_101:
[----:B------:R-:W-:Y:S01]  /*5480*/  LOP3.LUT P4, RZ, R13, 0xff, RZ, 0xc0, !PT ;  /* 0x000000ff0dff7812 */ /* 0x000fe2000788c0ff */
[C---:B------:R-:W-:Y:S01]  /*5490*/  IMAD.IADD R12, R3.reuse, 0x1, R12 ;  /* 0x00000001030c7824 */ /* 0x040fe200078e020c */
[----:B------:R-:W-:Y:S01]  /*54a0*/  ULDC.64 UR4, c[0x0][0x650] ;  /* 0x0001940000047ab9 */ /* 0x000fe20000000a00 */
[C---:B------:R-:W-:Y:S01]  /*54b0*/  ISETP.GE.U32.AND P3, PT, R3.reuse, 0x25, PT ;  /* 0x000000250300780c */ /* 0x040fe20003f66070 */
[----:B------:R-:W-:Y:S01]  /*54c0*/  BSSY B1, `(.L_x_107) ;  /* 0x000006c000017945 */ /* 0x000fe20003800000 */
[C---:B------:R-:W-:Y:S01]  /*54d0*/  IMAD.WIDE.U32 R4, R12.reuse, -0x45306eb3, RZ ;  /* 0xbacf914d0c047825 */ /* 0x040fe200078e00ff */
[C---:B------:R-:W-:Y:S02]  /*54e0*/  ISETP.GT.U32.AND P1, PT, R12.reuse, 0x24, PT ;  /* 0x000000240c00780c */ /* 0x040fe40003f24070 */
[----:B------:R-:W-:Y:S01]  /*54f0*/  PRMT R13, RZ, 0x7610, R13 ;  /* 0x00007610ff0d7816 */ /* 0x000fe2000000000d */
[----:B------:R-:W-:Y:S01]  /*5500*/  IMAD.IADD R4, R12, 0x1, -R5 ;  /* 0x000000010c047824 */ /* 0x000fe200078e0a05 */
[----:B------:R-:W-:Y:S01]  /*5510*/  ISETP.LT.U32.AND P1, PT, R3, 0x25, P1 ;  /* 0x000000250300780c */ /* 0x000fe20000f21070 */
[----:B------:R-:W-:-:S02]  /*5520*/  IMAD.MOV.U32 R19, RZ, RZ, -0x1 ;  /* 0xffffffffff137424 */ /* 0x000fc400078e00ff */
[----:B------:R-:W0:Y:S01]  /*5530*/  @P4 S2R R7, SR_CgaCtaId ;  /* 0x0000000000074919 */ /* 0x000e220000008800 */
[----:B------:R-:W-:Y:S01]  /*5540*/  @P4 MOV R6, 0x400 ;  /* 0x0000040000064802 */ /* 0x000fe20000000f00 */
[----:B------:R-:W-:Y:S01]  /*5550*/  IMAD.MOV.U32 R20, RZ, RZ, -0x1 ;  /* 0xffffffffff147424 */ /* 0x000fe200078e00ff */
[----:B------:R-:W-:Y:S01]  /*5560*/  LEA.HI R4, R4, R5, RZ, 0x1f ;  /* 0x0000000504047211 */ /* 0x000fe200078ff8ff */
[----:B------:R-:W-:-:S03]  /*5570*/  IMAD.MOV.U32 R8, RZ, RZ, -0x1 ;  /* 0xffffffffff087424 */ /* 0x000fc600078e00ff */
[--C-:B------:R-:W-:Y:S02]  /*5580*/  SHF.R.U32.HI R5, RZ, 0x5, R4.reuse ;  /* 0x00000005ff057819 */ /* 0x100fe40000011604 */
[----:B------:R-:W-:-:S03]  /*5590*/  PRMT R4, RZ, 0x7610, R4 ;  /* 0x00007610ff047816 */ /* 0x000fc60000000004 */
[----:B------:R-:W-:Y:S01]  /*55a0*/  IMAD R12, R5, -0x25, R12 ;  /* 0xffffffdb050c7824 */ /* 0x000fe200078e020c */
[----:B0-----:R-:W-:Y:S02]  /*55b0*/  @P4 LEA R6, R7, R6, 0x18 ;  /* 0x0000000607064211 */ /* 0x001fe400078ec0ff */
[----:B------:R-:W-:Y:S02]  /*55c0*/  SEL R7, RZ, 0x1, !P1 ;  /* 0x00000001ff077807 */ /* 0x000fe40004800000 */
[----:B------:R-:W-:Y:S01]  /*55d0*/  IADD3 R16, P1, R16, UR36, RZ ;  /* 0x0000002410107c10 */ /* 0x000fe2000ff3e0ff */
[----:B------:R0:W-:Y:S01]  /*55e0*/  @P4 SYNCS.ARRIVE.TRANS64.A1T0 RZ, [R6+URZ+0x268], RZ ;  /* 0x000268ff06ff49a7 */ /* 0x0001e2000810003f */
[----:B------:R-:W-:Y:S02]  /*55f0*/  LOP3.LUT R0, R0, R7, RZ, 0x3c, !PT ;  /* 0x0000000700007212 */ /* 0x000fe400078e3cff */
[----:B------:R-:W-:Y:S02]  /*5600*/  IADD3.X R17, R17, UR42, RZ, P1, !PT ;  /* 0x0000002a11117c10 */ /* 0x000fe40008ffe4ff */
[----:B------:R-:W-:-:S02]  /*5610*/  ISETP.GE.U32.AND P1, PT, R16, UR4, PT ;  /* 0x0000000410007c0c */ /* 0x000fc4000bf26070 */
[----:B------:R-:W-:Y:S02]  /*5620*/  @P3 LOP3.LUT R0, R0, 0x1, R5, 0x78, !PT ;  /* 0x0000000100003812 */ /* 0x000fe400078e7805 */
[----:B------:R-:W-:-:S13]  /*5630*/  ISETP.GE.U32.AND.EX P1, PT, R17, UR5, PT, P1 ;  /* 0x0000000511007c0c */ /* 0x000fda000bf26110 */
[----:B0-----:R-:W-:Y:S05]  /*5640*/  @P1 BRA `(.L_x_108) ;  /* 0x00000004004c1947 */ /* 0x001fea0003800000 */
[----:B------:R-:W-:Y:S01]  /*5650*/  ULDC.64 UR4, c[0x0][0x628] ;  /* 0x00018a0000047ab9 */ /* 0x000fe20000000a00 */
[----:B------:R-:W0:Y:S01]  /*5660*/  S2R R15, SR_CTAID.X ;  /* 0x00000000000f7919 */ /* 0x000e220000002500 */
[----:B------:R-:W-:Y:S01]  /*5670*/  ISETP.NE.U32.AND P1, PT, RZ, UR4, PT ;  /* 0x00000004ff007c0c */ /* 0x000fe2000bf25070 */
[----:B------:R-:W-:Y:S01]  /*5680*/  ULDC UR7, c[0x0][0x630] ;  /* 0x00018c0000077ab9 */ /* 0x000fe20000000800 */
[----:B------:R-:W-:Y:S01]  /*5690*/  IMAD.MOV.U32 R4, RZ, RZ, R16 ;  /* 0x000000ffff047224 */ /* 0x000fe200078e0010 */
[----:B------:R-:W1:Y:S01]  /*56a0*/  S2R R14, SR_CTAID.Y ;  /* 0x00000000000e7919 */ /* 0x000e620000002600 */
[----:B------:R-:W-:Y:S01]  /*56b0*/  ISETP.NE.AND.EX P1, PT, RZ, UR5, PT, P1 ;  /* 0x00000005ff007c0c */ /* 0x000fe2000bf25310 */
[----:B------:R-:W-:-:S12]  /*56c0*/  IMAD.MOV.U32 R5, RZ, RZ, R17 ;  /* 0x000000ffff057224 */ /* 0x000fd800078e0011 */
[----:B------:R-:W-:Y:S05]  /*56d0*/  @!P1 BRA `(.L_x_109) ;  /* 0x0000000000289947 */ /* 0x000fea0003800000 */
[----:B------:R-:W-:Y:S02]  /*56e0*/  ULDC UR6, c[0x0][0x634] ;  /* 0x00018d0000067ab9 */ /* 0x000fe40000000800 */
[----:B------:R-:W-:-:S05]  /*56f0*/  IADD3 R9, P1, R16, UR6, RZ ;  /* 0x0000000610097c10 */ /* 0x000fca000ff3e0ff */
[----:B------:R-:W-:-:S04]  /*5700*/  IMAD.X R19, RZ, RZ, R17, P1 ;  /* 0x000000ffff137224 */ /* 0x000fc800008e0611 */
[----:B------:R-:W-:-:S04]  /*5710*/  IMAD.WIDE.U32 R6, R19, UR4, RZ ;  /* 0x0000000413067c25 */ /* 0x000fc8000f8e00ff */
[----:B------:R-:W-:-:S04]  /*5720*/  IMAD.WIDE.U32 R6, P1, R9, UR5, R6 ;  /* 0x0000000509067c25 */ /* 0x000fc8000f820006 */
[----:B------:R-:W-:-:S04]  /*5730*/  IMAD.WIDE.U32 R8, R9, UR4, RZ ;  /* 0x0000000409087c25 */ /* 0x000fc8000f8e00ff */
[----:B------:R-:W-:Y:S01]  /*5740*/  IMAD.X R5, RZ, RZ, RZ, P1 ;  /* 0x000000ffff057224 */ /* 0x000fe200008e06ff */
[----:B------:R-:W-:Y:S01]  /*5750*/  IADD3 RZ, P1, R9, R6, RZ ;  /* 0x0000000609ff7210 */ /* 0x000fe20007f3e0ff */
[----:B------:R-:W-:-:S04]  /*5760*/  IMAD.MOV.U32 R4, RZ, RZ, R7 ;  /* 0x000000ffff047224 */ /* 0x000fc800078e0007 */
[----:B------:R-:W-:-:S08]  /*5770*/  IMAD.WIDE.U32.X R4, R19, UR5, R4, P1 ;  /* 0x0000000513047c25 */ /* 0x000fd000088e0404 */
.L_x_109:
[--C-:B------:R-:W-:Y:S01]  /*5780*/  SHF.R.U64 R8, R4, UR7, R5.reuse ;  /* 0x0000000704087c19 */ /* 0x100fe20008001205 */
[----:B------:R-:W-:Y:S01]  /*5790*/  ULDC.64 UR4, c[0x0][0x620] ;  /* 0x0001880000047ab9 */ /* 0x000fe20000000a00 */
[----:B------:R-:W-:Y:S01]  /*57a0*/  SHF.R.U32.HI R4, RZ, UR7, R5 ;  /* 0x00000007ff047c19 */ /* 0x000fe20008011605 */
[----:B------:R-:W2:Y:S01]  /*57b0*/  LDC R24, c[0x0][0x144] ;  /* 0x00005100ff187b82 */ /* 0x000ea20000000800 */
[----:B------:R-:W-:Y:S01]  /*57c0*/  IADD3 R7, P1, RZ, -R8, RZ ;  /* 0x80000008ff077210 */ /* 0x000fe20007f3e0ff */
[----:B------:R-:W-:Y:S01]  /*57d0*/  ULDC.64 UR8, c[0x0][0x640] ;  /* 0x0001900000087ab9 */ /* 0x000fe20000000a00 */
[----:B0-----:R-:W-:Y:S01]  /*57e0*/  I2FP.F32.U32 R9, R15 ;  /* 0x0000000f00097245 */ /* 0x001fe20000201000 */
[----:B------:R-:W-:Y:S02]  /*57f0*/  ULDC UR6, c[0x0][0x608] ;  /* 0x0001820000067ab9 */ /* 0x000fe40000000800 */
[----:B------:R-:W-:Y:S01]  /*5800*/  IMAD.X R4, RZ, RZ, ~R4, P1 ;  /* 0x000000ffff047224 */ /* 0x000fe200008e0e04 */
[----:B------:R-:W-:Y:S01]  /*5810*/  ISETP.NE.U32.AND P1, PT, RZ, UR8, PT ;  /* 0x00000008ff007c0c */ /* 0x000fe2000bf25070 */
[----:B------:R-:W0:Y:S02]  /*5820*/  LDC R21, c[0x0][0x148] ;  /* 0x00005200ff157b82 */ /* 0x000e240000000800 */
[----:B------:R-:W-:Y:S01]  /*5830*/  IMAD R6, R4, UR4, RZ ;  /* 0x0000000404067c24 */ /* 0x000fe2000f8e02ff */
[----:B------:R-:W-:Y:S01]  /*5840*/  ISETP.NE.AND.EX P1, PT, RZ, UR9, PT, P1 ;  /* 0x00000009ff007c0c */ /* 0x000fe2000bf25310 */
[----:B------:R-:W-:Y:S01]  /*5850*/  IMAD.WIDE.U32 R4, R7, UR4, R16 ;  /* 0x0000000407047c25 */ /* 0x000fe2000f8e0010 */
[----:B------:R-:W-:-:S03]  /*5860*/  ULDC UR4, c[0x0][0x150] ;  /* 0x0000540000047ab9 */ /* 0x000fc60000000800 */
[----:B------:R-:W-:Y:S02]  /*5870*/  IMAD R7, R7, UR5, R6 ;  /* 0x0000000507077c24 */ /* 0x000fe4000f8e0206 */
[----:B------:R-:W-:Y:S01]  /*5880*/  FMUL R6, R9, UR4 ;  /* 0x0000000409067c20 */ /* 0x000fe20008400000 */
[----:B------:R-:W-:Y:S01]  /*5890*/  ULDC UR4, c[0x0][0x618] ;  /* 0x0001860000047ab9 */ /* 0x000fe20000000800 */
[----:B------:R-:W-:Y:S01]  /*58a0*/  ULDC UR5, c[0x0][0x154] ;  /* 0x0000550000057ab9 */ /* 0x000fe20000000800 */
[----:B------:R-:W-:-:S03]  /*58b0*/  IMAD.IADD R5, R5, 0x1, R7 ;  /* 0x0000000105057824 */ /* 0x000fc600078e0207 */
[----:B------:R-:W3:Y:S02]  /*58c0*/  F2I.U32.TRUNC.NTZ R6, R6 ;  /* 0x0000000600067305 */ /* 0x000ee4000020f000 */
[----:B------:R-:W-:Y:S02]  /*58d0*/  SHF.R.U64 R9, R4, UR4, R5 ;  /* 0x0000000404097c19 */ /* 0x000fe40008001205 */
[----:B-1----:R-:W-:-:S05]  /*58e0*/  I2FP.F32.U32 R4, R14 ;  /* 0x0000000e00047245 */ /* 0x002fca0000201000 */
[----:B------:R-:W-:Y:S01]  /*58f0*/  FMUL R22, R4, UR5 ;  /* 0x0000000504167c20 */ /* 0x000fe20008400000 */
[----:B------:R-:W-:Y:S01]  /*5900*/  SHF.R.U32.HI R4, RZ, UR4, R5 ;  /* 0x00000004ff047c19 */ /* 0x000fe20008011605 */
[----:B------:R-:W-:-:S03]  /*5910*/  ULDC UR4, c[0x0][0x658] ;  /* 0x0001960000047ab9 */ /* 0x000fc60000000800 */
[--C-:B------:R-:W-:Y:S01]  /*5920*/  SHF.R.U64 R20, R9, UR6, R4.reuse ;  /* 0x0000000609147c19 */ /* 0x100fe20008001204 */
[----:B------:R-:W1:Y:S01]  /*5930*/  F2I.U32.TRUNC.NTZ R22, R22 ;  /* 0x0000001600167305 */ /* 0x000e62000020f000 */
[----:B------:R-:W-:Y:S01]  /*5940*/  SHF.R.U32.HI R5, RZ, UR6, R4 ;  /* 0x00000006ff057c19 */ /* 0x000fe20008011604 */
[----:B---3--:R-:W-:-:S03]  /*5950*/  IMAD.MOV R6, RZ, RZ, -R6 ;  /* 0x000000ffff067224 */ /* 0x008fc600078e0a06 */
[----:B------:R-:W-:Y:S01]  /*5960*/  SHF.R.U64 R19, R20, UR4, R5 ;  /* 0x0000000414137c19 */ /* 0x000fe20008001205 */
[----:B--2---:R-:W-:Y:S01]  /*5970*/  IMAD R15, R24, R6, R15 ;  /* 0x00000006180f7224 */ /* 0x004fe200078e020f */
[----:B------:R-:W-:-:S03]  /*5980*/  SHF.R.U32.HI R23, RZ, UR4, R5 ;  /* 0x00000004ff177c19 */ /* 0x000fc60008011605 */
[----:B------:R-:W-:Y:S02]  /*5990*/  IMAD.MOV.U32 R4, RZ, RZ, R19 ;  /* 0x000000ffff047224 */ /* 0x000fe400078e0013 */
[----:B------:R-:W-:Y:S01]  /*59a0*/  IMAD.MOV.U32 R5, RZ, RZ, R23 ;  /* 0x000000ffff057224 */ /* 0x000fe200078e0017 */
[----:B-1----:R-:W-:Y:S06]  /*59b0*/  @!P1 BRA `(.L_x_110) ;  /* 0x0000000000289947 */ /* 0x002fec0003800000 */
[----:B------:R-:W-:Y:S02]  /*59c0*/  ULDC UR4, c[0x0][0x64c] ;  /* 0x0001930000047ab9 */ /* 0x000fe40000000800 */
[----:B------:R-:W-:-:S05]  /*59d0*/  IADD3 R5, P1, R19, UR4, RZ ;  /* 0x0000000413057c10 */ /* 0x000fca000ff3e0ff */
[----:B------:R-:W-:-:S04]  /*59e0*/  IMAD.X R23, RZ, RZ, R23, P1 ;  /* 0x000000ffff177224 */ /* 0x000fc800008e0617 */
[----:B------:R-:W-:-:S04]  /*59f0*/  IMAD.WIDE.U32 R6, R23, UR8, RZ ;  /* 0x0000000817067c25 */ /* 0x000fc8000f8e00ff */
[----:B------:R-:W-:-:S04]  /*5a00*/  IMAD.WIDE.U32 R6, P1, R5, UR9, R6 ;  /* 0x0000000905067c25 */ /* 0x000fc8000f820006 */
[----:B------:R-:W-:-:S04]  /*5a10*/  IMAD.WIDE.U32 R4, R5, UR8, RZ ;  /* 0x0000000805047c25 */ /* 0x000fc8000f8e00ff */
[----:B------:R-:W-:Y:S01]  /*5a20*/  IMAD.MOV.U32 R4, RZ, RZ, R7 ;  /* 0x000000ffff047224 */ /* 0x000fe200078e0007 */
[----:B------:R-:W-:Y:S01]  /*5a30*/  IADD3 RZ, P3, R5, R6, RZ ;  /* 0x0000000605ff7210 */ /* 0x000fe20007f7e0ff */
[----:B------:R-:W-:-:S04]  /*5a40*/  IMAD.X R5, RZ, RZ, RZ, P1 ;  /* 0x000000ffff057224 */ /* 0x000fc800008e06ff */
[----:B------:R-:W-:-:S08]  /*5a50*/  IMAD.WIDE.U32.X R4, R23, UR9, R4, P3 ;  /* 0x0000000917047c25 */ /* 0x000fd000098e0404 */
.L_x_110:
[----:B------:R-:W-:Y:S01]  /*5a60*/  ISETP.NE.AND P1, PT, R2, 0x1, PT ;  /* 0x000000010200780c */ /* 0x000fe20003f25270 */
[----:B------:R-:W-:Y:S01]  /*5a70*/  ULDC UR4, c[0x0][0x648] ;  /* 0x0001920000047ab9 */ /* 0x000fe20000000800 */
[----:B------:R-:W-:Y:S01]  /*5a80*/  LOP3.LUT R20, R20, UR16, RZ, 0xc0, !PT ;  /* 0x0000001014147c12 */ /* 0x000fe2000f8ec0ff */
[----:B------:R-:W-:Y:S01]  /*5a90*/  IMAD.MOV R22, RZ, RZ, -R22 ;  /* 0x000000ffff167224 */ /* 0x000fe200078e0a16 */
[----:B------:R-:W-:Y:S01]  /*5aa0*/  SHF.R.U64 R5, R4, UR4, R5 ;  /* 0x0000000404057c19 */ /* 0x000fe20008001205 */
[----:B------:R-:W-:Y:S01]  /*5ab0*/  ULDC UR4, c[0x0][0x638] ;  /* 0x00018e0000047ab9 */ /* 0x000fe20000000800 */
[----:B------:R-:W-:Y:S01]  /*5ac0*/  LOP3.LUT R6, R9, UR15, RZ, 0xc0, !PT ;  /* 0x0000000f09067c12 */ /* 0x000fe2000f8ec0ff */
[----:B------:R-:W-:Y:S02]  /*5ad0*/  ULDC UR5, c[0x0][0x610] ;  /* 0x0001840000057ab9 */ /* 0x000fe40000000800 */
[----:B------:R-:W-:Y:S02]  /*5ae0*/  IMAD.MOV R4, RZ, RZ, -R5 ;  /* 0x000000ffff047224 */ /* 0x000fe400078e0a05 */
[----:B------:R-:W-:-:S02]  /*5af0*/  IMAD R20, R5, UR17, R20 ;  /* 0x0000001105147c24 */ /* 0x000fc4000f8e0214 */
[----:B0-----:R-:W-:Y:S02]  /*5b00*/  @P1 IMAD R15, R21, R22, R14 ;  /* 0x00000016150f1224 */ /* 0x001fe400078e020e */
[----:B------:R-:W-:Y:S01]  /*5b10*/  IMAD R19, R4, UR4, R19 ;  /* 0x0000000404137c24 */ /* 0x000fe2000f8e0213 */
[----:B------:R-:W-:Y:S01]  /*5b20*/  ULDC UR4, c[0x0][0x600] ;  /* 0x0001800000047ab9 */ /* 0x000fe20000000800 */
[----:B------:R-:W-:Y:S02]  /*5b30*/  IMAD R15, R20, UR5, R15 ;  /* 0x00000005140f7c24 */ /* 0x000fe4000f8e020f */
[----:B------:R-:W-:Y:S02]  /*5b40*/  IMAD R6, R19, UR4, R6 ;  /* 0x0000000413067c24 */ /* 0x000fe4000f8e0206 */
[----:B------:R-:W-:-:S03]  /*5b50*/  IMAD.MOV.U32 R4, RZ, RZ, 0x1 ;  /* 0x00000001ff047424 */ /* 0x000fc600078e00ff */
[----:B------:R-:W-:Y:S02]  /*5b60*/  SEL R20, R6, R15, !P1 ;  /* 0x0000000f06147207 */ /* 0x000fe40004800000 */
[----:B------:R-:W-:-:S07]  /*5b70*/  SEL R19, R15, R6, !P1 ;  /* 0x000000060f137207 */ /* 0x000fce0004800000 */
.L_x_108:
[----:B------:R-:W-:Y:S05]  /*5b80*/  BSYNC B1 ;  /* 0x0000000000017941 */ /* 0x000fea0003800000 */
.L_x_107:
[----:B------:R-:W-:-:S13]  /*5b90*/  LOP3.LUT P1, RZ, R4, 0xff, RZ, 0xc0, !PT ;  /* 0x000000ff04ff7812 */ /* 0x000fda000782c0ff */
[----:B------:R-:W-:Y:S05]  /*5ba0*/  @P1 BRA `(.L_x_111) ;  /* 0xfffffff400441947 */ /* 0x000fea000383ffff */
[----:B------:R-:W-:Y:S05]  /*5bb0*/  BSYNC B0 ;  /* 0x0000000000007941 */ /* 0x000fea0003800000 */
.L_x_99:
[----:B------:R-:W-:-:S03]  /*5bc0*/  UMOV UR4, 0xffffffff ;  /* 0xffffffff00047882 */ /* 0x000fc60000000000 */
[----:B------:R-:W-:Y:S05]  /*5bd0*/  BRA.DIV UR4, `(.L_x_112) ;  /* 0x0000001604bc7947 */ /* 0x000fea000b800000 */
[----:B------:R-:W-:-:S13]  /*5be0*/  ELECT P6, URZ, PT ;  /* 0x00000000003f782f */ /* 0x000fda00038c0000 */
.L_x_159:
[----:B------:R-:W-:Y:S04]  /*5bf0*/  BSSY B0, `(.L_x_113) ;  /* 0x0000154000007945 */ /* 0x000fe80003800000 */
[----:B------:R-:W-:Y:S05]  /*5c00*/  @!P6 BRA `(.L_x_114) ;  /* 0x000000140048e947 */ /* 0x000fea0003800000 */
[----:B------:R-:W-:-:S04]  /*5c10*/  LOP3.LUT R18, R18, 0x2, RZ, 0xfc, !PT ;  /* 0x0000000212127812 */ /* 0x000fc800078efcff */
[----:B------:R-:W-:-:S13]  /*5c20*/  ISETP.NE.AND P0, PT, R18, 0x3, PT ;  /* 0x000000031200780c */ /* 0x000fda0003f05270 */
[----:B------:R-:W-:Y:S05]  /*5c30*/  @!P0 BRA `(.L_x_115) ;  /* 0x0000000000048947 */ /* 0x000fea0003800000 */
[----:B------:R-:W-:Y:S01]  /*5c40*/  BPT.TRAP 0x1 ;  /* 0x000000040000795c */ /* 0x000fe20000300000 */
.L_x_115:
[----:B------:R-:W0:Y:S01]  /*5c50*/  S2R R3, SR_CgaCtaId ;  /* 0x0000000000037919 */ /* 0x000e220000008800 */
[----:B------:R-:W-:-:S04]  /*5c60*/  MOV R2, 0x400 ;  /* 0x0000040000027802 */ /* 0x000fc80000000f00 */
[----:B0-----:R-:W-:Y:S02]  /*5c70*/  LEA R3, R3, R2, 0x18 ;  /* 0x0000000203037211 */ /* 0x001fe400078ec0ff */
[----:B------:R-:W-:-:S03]  /*5c80*/  SHF.L.U32 R2, R0, 0x1f, RZ ;  /* 0x0000001f00027819 */ /* 0x000fc600000006ff */
[----:B------:R-:W-:-:S04]  /*5c90*/  VIADD R3, R3, 0x128 ;  /* 0x0000012803037836 */ /* 0x000fc80000000000 */
[C---:B------:R-:W-:Y:S02]  /*5ca0*/  IMAD R7, R12.reuse, 0x8, R3 ;  /* 0x000000080c077824 */ /* 0x040fe400078e0203 */
[----:B------:R-:W-:Y:S02]  /*5cb0*/  VIADD R12, R12, 0x1 ;  /* 0x000000010c0c7836 */ /* 0x000fe40000000000 */
[----:B------:R-:W0:Y:S03]  /*5cc0*/  SYNCS.PHASECHK.TRANS64.TRYWAIT P0, [R7+URZ], R2 ;  /* 0x00000002070075a7 */ /* 0x000e26000800017f */
[----:B------:R-:W-:-:S04]  /*5cd0*/  ISETP.NE.AND P1, PT, R12, 0x25, PT ;  /* 0x000000250c00780c */ /* 0x000fc80003f25270 */
[----:B------:R-:W-:Y:S02]  /*5ce0*/  SEL R5, RZ, 0x1, P1 ;  /* 0x00000001ff057807 */ /* 0x000fe40000800000 */
[----:B------:R-:W-:Y:S02]  /*5cf0*/  SEL R12, R12, RZ, P1 ;  /* 0x000000ff0c0c7207 */ /* 0x000fe40000800000 */
[----:B------:R-:W-:-:S03]  /*5d00*/  LOP3.LUT R5, R0, R5, RZ, 0x3c, !PT ;  /* 0x0000000500057212 */ /* 0x000fc600078e3cff */
[----:B------:R-:W-:Y:S01]  /*5d10*/  IMAD R9, R12, 0x8, R3 ;  /* 0x000000080c097824 */ /* 0x000fe200078e0203 */
[----:B------:R-:W-:Y:S01]  /*5d20*/  SHF.L.U32 R4, R5, 0x1f, RZ ;  /* 0x0000001f05047819 */ /* 0x000fe200000006ff */
[----:B0-----:R-:W-:Y:S06]  /*5d30*/  @!P0 BRA `(.L_x_116) ;  /* 0x0000001400848947 */ /* 0x001fec0003800000 */
.L_x_160:
[----:B------:R-:W1:Y:S01]  /*5d40*/  SYNCS.PHASECHK.TRANS64.TRYWAIT P0, [R9+URZ], R4 ;  /* 0x00000004090075a7 */ /* 0x000e62000800017f */
[----:B------:R-:W-:-:S05]  /*5d50*/  VIADD R0, R12, 0x1 ;  /* 0x000000010c007836 */ /* 0x000fca0000000000 */
[----:B------:R-:W-:-:S04]  /*5d60*/  ISETP.NE.AND P1, PT, R0, 0x25, PT ;  /* 0x000000250000780c */ /* 0x000fc80003f25270 */
[----:B0-----:R-:W-:Y:S02]  /*5d70*/  SEL R2, RZ, 0x1, P1 ;  /* 0x00000001ff027807 */ /* 0x001fe40000800000 */
[----:B------:R-:W-:Y:S02]  /*5d80*/  SEL R0, R0, RZ, P1 ;  /* 0x000000ff00007207 */ /* 0x000fe40000800000 */
[----:B------:R-:W-:-:S03]  /*5d90*/  LOP3.LUT R7, R5, R2, RZ, 0x3c, !PT ;  /* 0x0000000205077212 */ /* 0x000fc600078e3cff */
[----:B------:R-:W-:Y:S01]  /*5da0*/  IMAD R6, R0, 0x8, R3 ;  /* 0x0000000800067824 */ /* 0x000fe200078e0203 */
[----:B------:R-:W-:Y:S01]  /*5db0*/  SHF.L.U32 R5, R7, 0x1f, RZ ;  /* 0x0000001f07057819 */ /* 0x000fe200000006ff */
[----:B-1----:R-:W-:Y:S06]  /*5dc0*/  @!P0 BRA `(.L_x_117) ;  /* 0x0000001400748947 */ /* 0x002fec0003800000 */
.L_x_161:
[----:B------:R-:W1:Y:S01]  /*5dd0*/  SYNCS.PHASECHK.TRANS64.TRYWAIT P0, [R6+URZ], R5 ;  /* 0x00000005060075a7 */ /* 0x000e62000800017f */
[----:B------:R-:W-:-:S05]  /*5de0*/  VIADD R0, R0, 0x1 ;  /* 0x0000000100007836 */ /* 0x000fca0000000000 */
[----:B------:R-:W-:-:S04]  /*5df0*/  ISETP.NE.AND P1, PT, R0, 0x25, PT ;  /* 0x000000250000780c */ /* 0x000fc80003f25270 */
[----:B------:R-:W-:Y:S02]  /*5e00*/  SEL R2, RZ, 0x1, P1 ;  /* 0x00000001ff027807 */ /* 0x000fe40000800000 */
[----:B------:R-:W-:Y:S02]  /*5e10*/  SEL R0, R0, RZ, P1 ;  /* 0x000000ff00007207 */ /* 0x000fe40000800000 */
[----:B------:R-:W-:-:S03]  /*5e20*/  LOP3.LUT R7, R7, R2, RZ, 0x3c, !PT ;  /* 0x0000000207077212 */ /* 0x000fc600078e3cff */
[----:B0-----:R-:W-:Y:S01]  /*5e30*/  IMAD R9, R0, 0x8, R3 ;  /* 0x0000000800097824 */ /* 0x001fe200078e0203 */
[----:B------:R-:W-:Y:S01]  /*5e40*/  SHF.L.U32 R4, R7, 0x1f, RZ ;  /* 0x0000001f07047819 */ /* 0x000fe200000006ff */
[----:B-1----:R-:W-:Y:S06]  /*5e50*/  @!P0 BRA `(.L_x_118) ;  /* 0x0000001400648947 */ /* 0x002fec0003800000 */
.L_x_162:
        /* <DEDUP_REMOVED lines=9> */
.L_x_163:
        /* <DEDUP_REMOVED lines=9> */
.L_x_164:
        /* <DEDUP_REMOVED lines=9> */
.L_x_165:
        /* <DEDUP_REMOVED lines=9> */
.L_x_166:
        /* <DEDUP_REMOVED lines=9> */
.L_x_167:
        /* <DEDUP_REMOVED lines=9> */
.L_x_168:
        /* <DEDUP_REMOVED lines=9> */
.L_x_169:
        /* <DEDUP_REMOVED lines=9> */
.L_x_170:
        /* <DEDUP_REMOVED lines=9> */
.L_x_171:
        /* <DEDUP_REMOVED lines=9> */
.L_x_172:
        /* <DEDUP_REMOVED lines=9> */
.L_x_173:
        /* <DEDUP_REMOVED lines=9> */
.L_x_174:
        /* <DEDUP_REMOVED lines=9> */
.L_x_175:
        /* <DEDUP_REMOVED lines=9> */
.L_x_176:
        /* <DEDUP_REMOVED lines=9> */
.L_x_177:
        /* <DEDUP_REMOVED lines=9> */
.L_x_178:
        /* <DEDUP_REMOVED lines=9> */
.L_x_179:
        /* <DEDUP_REMOVED lines=9> */
.L_x_180:
        /* <DEDUP_REMOVED lines=9> */
.L_x_181:
        /* <DEDUP_REMOVED lines=9> */
.L_x_182:
        /* <DEDUP_REMOVED lines=9> */
.L_x_183:
        /* <DEDUP_REMOVED lines=9> */
.L_x_184:
        /* <DEDUP_REMOVED lines=9> */
.L_x_185:
        /* <DEDUP_REMOVED lines=9> */
.L_x_186:
        /* <DEDUP_REMOVED lines=9> */
.L_x_187:
        /* <DEDUP_REMOVED lines=9> */
.L_x_188:
        /* <DEDUP_REMOVED lines=9> */
.L_x_189:
        /* <DEDUP_REMOVED lines=9> */
.L_x_190:
        /* <DEDUP_REMOVED lines=9> */
.L_x_191:
        /* <DEDUP_REMOVED lines=9> */
.L_x_192:
        /* <DEDUP_REMOVED lines=9> */
.L_x_193:
        /* <DEDUP_REMOVED lines=9> */
.L_x_194:
[----:B------:R-:W1:Y:S01]  /*7060*/  SYNCS.PHASECHK.TRANS64.TRYWAIT P0, [R9+URZ], R4 ;  /* 0x00000004090075a7 */ /* 0x000e62000800017f */
[----:B------:R-:W-:-:S05]  /*7070*/  VIADD R0, R0, 0x1 ;  /* 0x0000000100007836 */ /* 0x000fca0000000000 */
[----:B------:R-:W-:-:S04]  /*7080*/  ISETP.NE.AND P1, PT, R0, 0x25, PT ;  /* 0x000000250000780c */ /* 0x000fc80003f25270 */
[----:B------:R-:W-:Y:S02]  /*7090*/  SEL R2, RZ, 0x1, P1 ;  /* 0x00000001ff027807 */ /* 0x000fe40000800000 */
[----:B------:R-:W-:Y:S02]  /*70a0*/  SEL R0, R0, RZ, P1 ;  /* 0x000000ff00007207 */ /* 0x000fe40000800000 */
[----:B------:R-:W-:Y:S01]  /*70b0*/  LOP3.LUT R2, R7, R2, RZ, 0x3c, !PT ;  /* 0x0000000207027212 */ /* 0x000fe200078e3cff */
[----:B-1----:R-:W-:Y:S06]  /*70c0*/  @!P0 BRA `(.L_x_151) ;  /* 0x0000000c005c8947 */ /* 0x002fec0003800000 */
.L_x_195:
[----:B------:R-:W-:Y:S01]  /*70d0*/  IMAD R3, R0, 0x8, R3 ;  /* 0x0000000800037824 */ /* 0x000fe200078e0203 */
[----:B------:R-:W-:-:S07]  /*70e0*/  SHF.L.U32 R0, R2, 0x1f, RZ ;  /* 0x0000001f02007819 */ /* 0x000fce00000006ff */
.L_x_152:
[----:B--2---:R2:W3:Y:S02]  /*70f0*/  SYNCS.PHASECHK.TRANS64.TRYWAIT P0, [R3+URZ], R0 ;  /* 0x00000000030075a7 */ /* 0x0044e4000800017f */
[----:B---3--:R-:W-:Y:S05]  /*7100*/  @!P0 NANOSLEEP.SYNCS 0x989680 ;  /* 0x009896800000895d */ /* 0x008fea0003900000 */
[----:B------:R-:W3:Y:S02]  /*7110*/  @!P0 SYNCS.PHASECHK.TRANS64 P0, [R3+URZ], R0 ;  /* 0x00000000030085a7 */ /* 0x000ee4000800007f */
[----:B---3--:R-:W-:Y:S05]  /*7120*/  @!P0 BRA `(.L_x_152) ;  /* 0xfffffffc00f08947 */ /* 0x008fea000383ffff */
.L_x_114:
[----:B------:R-:W-:Y:S05]  /*7130*/  BSYNC B0 ;  /* 0x0000000000007941 */ /* 0x000fea0003800000 */
.L_x_113:
[----:B------:R-:W-:Y:S05]  /*7140*/  EXIT ;  /* 0x000000000000794d */ /* 0x000fea0003800000 */
.L_x_18:
[----:B-1----:R1:W2:Y:S02]  /*7150*/  SYNCS.PHASECHK.TRANS64.TRYWAIT P1, [R3+URZ], R0 ;  /* 0x00000000030075a7 */ /* 0x0022a4000802017f */
[----:B--2---:R-:W-:Y:S05]  /*7160*/  @!P1 NANOSLEEP.SYNCS 0x989680 ;  /* 0x009896800000995d */ /* 0x004fea0003900000 */
[----:B------:R-:W2:Y:S02]  /*7170*/  @!P1 SYNCS.PHASECHK.TRANS64 P1, [R3+URZ], R0 ;  /* 0x00000000030095a7 */ /* 0x000ea4000802007f */
[----:B--2---:R-:W-:Y:S05]  /*7180*/  @!P1 BRA `(.L_x_18) ;  /* 0xfffffffc00f09947 */ /* 0x004fea000383ffff */
[----:B------:R-:W-:Y:S05]  /*7190*/  BRA `(.L_x_17) ;  /* 0xffffffa400d87947 */ /* 0x000fea000383ffff */
.L_x_23:
[----:B-1----:R-:W-:-:S04]  /*71a0*/  IMAD.U32 R4, RZ, RZ, UR4 ;  /* 0x00000004ff047e24 */ /* 0x002fc8000f8e00ff */
[----:B------:R1:W2:Y:S03]  /*71b0*/  SYNCS.PHASECHK.TRANS64.TRYWAIT P1, [R4+URZ], R3 ;  /* 0x00000003040075a7 */ /* 0x0002a6000802017f */
[----:B--2---:R-:W-:Y:S05]  /*71c0*/  @!P1 NANOSLEEP.SYNCS 0x989680 ;  /* 0x009896800000995d */ /* 0x004fea0003900000 */
[----:B------:R-:W2:Y:S02]  /*71d0*/  @!P1 SYNCS.PHASECHK.TRANS64 P1, [R4+URZ], R3 ;  /* 0x00000003040095a7 */ /* 0x000ea4000802007f */
[----:B--2---:R-:W-:Y:S05]  /*71e0*/  @!P1 BRA `(.L_x_23) ;  /* 0xfffffffc00ec9947 */ /* 0x004fea000383ffff */
[----:B------:R-:W-:Y:S05]  /*71f0*/  BRA `(.L_x_22) ;  /* 0xffffffa800487947 */ /* 0x000fea000383ffff */
.L_x_100:
[----:B------:R-:W-:Y:S01]  /*7200*/  BSSY B1, `(.L_x_153) ;  /* 0x0000006000017945 */ /* 0x000fe20003800000 */
[----:B------:R-:W-:-:S07]  /*7210*/  IMAD.MOV.U32 R15, RZ, RZ, -0x1 ;  /* 0xffffffffff0f7424 */ /* 0x000fce00078e00ff */
[----:B------:R-:W-:Y:S05]  /*7220*/  WARPSYNC.COLLECTIVE R15, `(.L_x_154) ;  /* 0x000000000f0c7348 */ /* 0x000fea0003c00000 */
[----:B------:R-:W-:Y:S02]  /*7230*/  ELECT P6, UR62, PT ;  /* 0x00000000003e782f */ /* 0x000fe400038c0000 */
[----:B------:R-:W-:Y:S01]  /*7240*/  MOV R14, UR62 ;  /* 0x0000003e000e7c02 */ /* 0x000fe20008000f00 */
[----:B------:R-:W-:Y:S10]  /*7250*/  ENDCOLLECTIVE ;  /* 0x000000000000791b */ /* 0x000ff40003800000 */
.L_x_154:
[----:B------:R-:W-:Y:S05]  /*7260*/  BSYNC B1 ;  /* 0x0000000000017941 */ /* 0x000fea0003800000 */
.L_x_153:
[----:B------:R-:W-:Y:S05]  /*7270*/  BRA `(.L_x_155) ;  /* 0xffffffdc009c7947 */ /* 0x000fea000383ffff */
.L_x_103:
[----:B0-----:R0:W1:Y:S02]  /*7280*/  SYNCS.PHASECHK.TRANS64.TRYWAIT P1, [R14+URZ+0x128], R7 ;  /* 0x000128070e0075a7 */ /* 0x001064000802017f */
[----:B-1----:R-:W-:Y:S05]  /*7290*/  @!P1 NANOSLEEP.SYNCS 0x989680 ;  /* 0x009896800000995d */ /* 0x002fea0003900000 */
[----:B------:R-:W1:Y:S02]  /*72a0*/  @!P1 SYNCS.PHASECHK.TRANS64 P1, [R14+URZ+0x128], R7 ;  /* 0x000128070e0095a7 */ /* 0x000e64000802007f */
[----:B-1----:R-:W-:Y:S05]  /*72b0*/  @!P1 BRA `(.L_x_103) ;  /* 0xfffffffc00f09947 */ /* 0x002fea000383ffff */
[----:B------:R-:W-:Y:S05]  /*72c0*/  BRA `(.L_x_156) ;  /* 0xffffffdc00d07947 */ /* 0x000fea000383ffff */
.L_x_112:
[----:B------:R-:W-:Y:S01]  /*72d0*/  BSSY B0, `(.L_x_157) ;  /* 0x0000006000007945 */ /* 0x000fe20003800000 */
[----:B------:R-:W-:-:S07]  /*72e0*/  IMAD.MOV.U32 R15, RZ, RZ, -0x1 ;  /* 0xffffffffff0f7424 */ /* 0x000fce00078e00ff */
[----:B------:R-:W-:Y:S05]  /*72f0*/  WARPSYNC.COLLECTIVE R15, `(.L_x_158) ;  /* 0x000000000f0c7348 */ /* 0x000fea0003c00000 */
[----:B------:R-:W-:Y:S02]  /*7300*/  ELECT P6, UR62, PT ;  /* 0x00000000003e782f */ /* 0x000fe400038c0000 */
[----:B------:R-:W-:Y:S01]  /*7310*/  MOV R14, UR62 ;  /* 0x0000003e000e7c02 */ /* 0x000fe20008000f00 */
[----:B------:R-:W-:Y:S10]  /*7320*/  ENDCOLLECTIVE ;  /* 0x000000000000791b */ /* 0x000ff40003800000 */
.L_x_158:
[----:B------:R-:W-:Y:S05]  /*7330*/  BSYNC B0 ;  /* 0x0000000000007941 */ /* 0x000fea0003800000 */
.L_x_157:
[----:B------:R-:W-:Y:S05]  /*7340*/  BRA `(.L_x_159) ;  /* 0xffffffe800287947 */ /* 0x000fea000383ffff */
.L_x_116:
[----:B0-----:R0:W1:Y:S02]  /*7350*/  SYNCS.PHASECHK.TRANS64.TRYWAIT P0, [R7+URZ], R2 ;  /* 0x00000002070075a7 */ /* 0x001064000800017f */
[----:B-1----:R-:W-:Y:S05]  /*7360*/  @!P0 NANOSLEEP.SYNCS 0x989680 ;  /* 0x009896800000895d */ /* 0x002fea0003900000 */
[----:B------:R-:W1:Y:S02]  /*7370*/  @!P0 SYNCS.PHASECHK.TRANS64 P0, [R7+URZ], R2 ;  /* 0x00000002070085a7 */ /* 0x000e64000800007f */
[----:B-1----:R-:W-:Y:S05]  /*7380*/  @!P0 BRA `(.L_x_116) ;  /* 0xfffffffc00f08947 */ /* 0x002fea000383ffff */
[----:B------:R-:W-:Y:S05]  /*7390*/  BRA `(.L_x_160) ;  /* 0xffffffe800687947 */ /* 0x000fea000383ffff */
.L_x_117:
[----:B0-----:R0:W1:Y:S02]  /*73a0*/  SYNCS.PHASECHK.TRANS64.TRYWAIT P0, [R9+URZ], R4 ;  /* 0x00000004090075a7 */ /* 0x001064000800017f */
[----:B-1----:R-:W-:Y:S05]  /*73b0*/  @!P0 NANOSLEEP.SYNCS 0x989680 ;  /* 0x009896800000895d */ /* 0x002fea0003900000 */
[----:B------:R-:W1:Y:S02]  /*73c0*/  @!P0 SYNCS.PHASECHK.TRANS64 P0, [R9+URZ], R4 ;  /* 0x00000004090085a7 */ /* 0x000e64000800007f */
[----:B-1----:R-:W-:Y:S05]  /*73d0*/  @!P0 BRA `(.L_x_117) ;  /* 0xfffffffc00f08947 */ /* 0x002fea000383ffff */
[----:B------:R-:W-:Y:S05]  /*73e0*/  BRA `(.L_x_161) ;  /* 0xffffffe800787947 */ /* 0x000fea000383ffff */
.L_x_118:
[----:B0-----:R0:W1:Y:S02]  /*73f0*/  SYNCS.PHASECHK.TRANS64.TRYWAIT P0, [R6+URZ], R5 ;  /* 0x00000005060075a7 */ /* 0x001064000800017f */
[----:B-1----:R-:W-:Y:S05]  /*7400*/  @!P0 NANOSLEEP.SYNCS 0x989680 ;  /* 0x009896800000895d */ /* 0x002fea0003900000 */
[----:B------:R-:W1:Y:S02]  /*7410*/  @!P0 SYNCS.PHASECHK.TRANS64 P0, [R6+URZ], R5 ;  /* 0x00000005060085a7 */ /* 0x000e64000800007f */
[----:B-1----:R-:W-:Y:S05]  /*7420*/  @!P0 BRA `(.L_x_118) ;  /* 0xfffffffc00f08947 */ /* 0x002fea000383ffff */
[----:B------:R-:W-:Y:S05]  /*7430*/  BRA `(.L_x_162) ;  /* 0xffffffe800887947 */ /* 0x000fea000383ffff */
.L_x_119:
[----:B0-----:R0:W1:Y:S02]  /*7440*/  SYNCS.PHASECHK.TRANS64.TRYWAIT P0, [R9+URZ], R4 ;  /* 0x00000004090075a7 */ /* 0x001064000800017f */
[----:B-1----:R-:W-:Y:S05]  /*7450*/  @!P0 NANOSLEEP.SYNCS 0x989680 ;  /* 0x009896800000895d */ /* 0x002fea0003900000 */
[----:B------:R-:W1:Y:S02]  /*7460*/  @!P0 SYNCS.PHASECHK.TRANS64 P0, [R9+URZ], R4 ;  /* 0x00000004090085a7 */ /* 0x000e64000800007f */
[----:B-1----:R-:W-:Y:S05]  /*7470*/  @!P0 BRA `(.L_x_119) ;  /* 0xfffffffc00f08947 */ /* 0x002fea000383ffff */
[----:B------:R-:W-:Y:S05]  /*7480*/  BRA `(.L_x_163) ;  /* 0xffffffe800987947 */ /* 0x000fea000383ffff */
.L_x_120:
[----:B0-----:R0:W1:Y:S02]  /*7490*/  SYNCS.PHASECHK.TRANS64.TRYWAIT P0, [R6+URZ], R5 ;  /* 0x00000005060075a7 */ /* 0x001064000800017f */
[----:B-1----:R-:W-:Y:S05]  /*74a0*/  @!P0 NANOSLEEP.SYNCS 0x989680 ;  /* 0x009896800000895d */ /* 0x002fea0003900000 */
[----:B------:R-:W1:Y:S02]  /*74b0*/  @!P0 SYNCS.PHASECHK.TRANS64 P0, [R6+URZ], R5 ;  /* 0x00000005060085a7 */ /* 0x000e64000800007f */
[----:B-1----:R-:W-:Y:S05]  /*74c0*/  @!P0 BRA `(.L_x_120) ;  /* 0xfffffffc00f08947 */ /* 0x002fea000383ffff */
[----:B------:R-:W-:Y:S05]  /*74d0*/  BRA `(.L_x_164) ;  /* 0xffffffe800a87947 */ /* 0x000fea000383ffff */
.L_x_121:
[----:B0-----:R0:W1:Y:S02]  /*74e0*/  SYNCS.PHASECHK.TRANS64.TRYWAIT P0, [R9+URZ], R4 ;  /* 0x00000004090075a7 */ /* 0x001064000800017f */
[----:B-1----:R-:W-:Y:S05]  /*74f0*/  @!P0 NANOSLEEP.SYNCS 0x989680 ;  /* 0x009896800000895d */ /* 0x002fea0003900000 */
[----:B------:R-:W1:Y:S02]  /*7500*/  @!P0 SYNCS.PHASECHK.TRANS64 P0, [R9+URZ], R4 ;  /* 0x00000004090085a7 */ /* 0x000e64000800007f */
[----:B-1----:R-:W-:Y:S05]  /*7510*/  @!P0 BRA `(.L_x_121) ;  /* 0xfffffffc00f08947 */ /* 0x002fea000383ffff */
[----:B------:R-:W-:Y:S05]  /*7520*/  BRA `(.L_x_165) ;  /* 0xffffffe800b87947 */ /* 0x000fea000383ffff */
.L_x_122:
[----:B0-----:R0:W1:Y:S02]  /*7530*/  SYNCS.PHASECHK.TRANS64.TRYWAIT P0, [R6+URZ], R5 ;  /* 0x00000005060075a7 */ /* 0x001064000800017f */
[----:B-1----:R-:W-:Y:S05]  /*7540*/  @!P0 NANOSLEEP.SYNCS 0x989680 ;  /* 0x009896800000895d */ /* 0x002fea0003900000 */
[----:B------:R-:W1:Y:S02]  /*7550*/  @!P0 SYNCS.PHASECHK.TRANS64 P0, [R6+URZ], R5 ;  /* 0x00000005060085a7 */ /* 0x000e64000800007f */
[----:B-1----:R-:W-:Y:S05]  /*7560*/  @!P0 BRA `(.L_x_122) ;  /* 0xfffffffc00f08947 */ /* 0x002fea000383ffff */
[----:B------:R-:W-:Y:S05]  /*7570*/  BRA `(.L_x_166) ;  /* 0xffffffe800c87947 */ /* 0x000fea000383ffff */
.L_x_123:
[----:B0-----:R0:W1:Y:S02]  /*7580*/  SYNCS.PHASECHK.TRANS64.TRYWAIT P0, [R9+URZ], R4 ;  /* 0x00000004090075a7 */ /* 0x001064000800017f */
[----:B-1----:R-:W-:Y:S05]  /*7590*/  @!P0 NANOSLEEP.SYNCS 0x989680 ;  /* 0x009896800000895d */ /* 0x002fea0003900000 */
[----:B------:R-:W1:Y:S02]  /*75a0*/  @!P0 SYNCS.PHASECHK.TRANS64 P0, [R9+URZ], R4 ;  /* 0x00000004090085a7 */ /* 0x000e64000800007f */
[----:B-1----:R-:W-:Y:S05]  /*75b0*/  @!P0 BRA `(.L_x_123) ;  /* 0xfffffffc00f08947 */ /* 0x002fea000383ffff */
[----:B------:R-:W-:Y:S05]  /*75c0*/  BRA `(.L_x_167) ;  /* 0xffffffe800d87947 */ /* 0x000fea000383ffff */
.L_x_124:
[----:B0-----:R0:W1:Y:S02]  /*75d0*/  SYNCS.PHASECHK.TRANS64.TRYWAIT P0, [R6+URZ], R5 ;  /* 0x00000005060075a7 */ /* 0x001064000800017f */
[----:B-1----:R-:W-:Y:S05]  /*75e0*/  @!P0 NANOSLEEP.SYNCS 0x989680 ;  /* 0x009896800000895d */ /* 0x002fea0003900000 */
[----:B------:R-:W1:Y:S02]  /*75f0*/  @!P0 SYNCS.PHASECHK.TRANS64 P0, [R6+URZ], R5 ;  /* 0x00000005060085a7 */ /* 0x000e64000800007f */
[----:B-1----:R-:W-:Y:S05]  /*7600*/  @!P0 BRA `(.L_x_124) ;  /* 0xfffffffc00f08947 */ /* 0x002fea000383ffff */
[----:B------:R-:W-:Y:S05]  /*7610*/  BRA `(.L_x_168) ;  /* 0xffffffe800e87947 */ /* 0x000fea000383ffff */
.L_x_125:
[----:B0-----:R0:W1:Y:S02]  /*7620*/  SYNCS.PHASECHK.TRANS64.TRYWAIT P0, [R9+URZ], R4 ;  /* 0x00000004090075a7 */ /* 0x001064000800017f */
[----:B-1----:R-:W-:Y:S05]  /*7630*/  @!P0 NANOSLEEP.SYNCS 0x989680 ;  /* 0x009896800000895d */ /* 0x002fea0003900000 */
[----:B------:R-:W1:Y:S02]  /*7640*/  @!P0 SYNCS.PHASECHK.TRANS64 P0, [R9+URZ], R4 ;  /* 0x00000004090085a7 */ /* 0x000e64000800007f */
[----:B-1----:R-:W-:Y:S05]  /*7650*/  @!P0 BRA `(.L_x_125) ;  /* 0xfffffffc00f08947 */ /* 0x002fea000383ffff */
[----:B------:R-:W-:Y:S05]  /*7660*/  BRA `(.L_x_169) ;  /* 0xffffffe800f87947 */ /* 0x000fea000383ffff */
.L_x_126:
[----:B0-----:R0:W1:Y:S02]  /*7670*/  SYNCS.PHASECHK.TRANS64.TRYWAIT P0, [R6+URZ], R5 ;  /* 0x00000005060075a7 */ /* 0x001064000800017f */
[----:B-1----:R-:W-:Y:S05]  /*7680*/  @!P0 NANOSLEEP.SYNCS 0x989680 ;  /* 0x009896800000895d */ /* 0x002fea0003900000 */
[----:B------:R-:W1:Y:S02]  /*7690*/  @!P0 SYNCS.PHASECHK.TRANS64 P0, [R6+URZ], R5 ;  /* 0x00000005060085a7 */ /* 0x000e64000800007f */
[----:B-1----:R-:W-:Y:S05]  /*76a0*/  @!P0 BRA `(.L_x_126) ;  /* 0xfffffffc00f08947 */ /* 0x002fea000383ffff */
[----:B------:R-:W-:Y:S05]  /*76b0*/  BRA `(.L_x_170) ;  /* 0xffffffec00087947 */ /* 0x000fea000383ffff */
.L_x_127:
[----:B0-----:R0:W1:Y:S02]  /*76c0*/  SYNCS.PHASECHK.TRANS64.TRYWAIT P0, [R9+URZ], R4 ;  /* 0x00000004090075a7 */ /* 0x001064000800017f */
[----:B-1----:R-:W-:Y:S05]  /*76d0*/  @!P0 NANOSLEEP.SYNCS 0x989680 ;  /* 0x009896800000895d */ /* 0x002fea0003900000 */
[----:B------:R-:W1:Y:S02]  /*76e0*/  @!P0 SYNCS.PHASECHK.TRANS64 P0, [R9+URZ], R4 ;  /* 0x00000004090085a7 */ /* 0x000e64000800007f */
[----:B-1----:R-:W-:Y:S05]  /*76f0*/  @!P0 BRA `(.L_x_127) ;  /* 0xfffffffc00f08947 */ /* 0x002fea000383ffff */
[----:B------:R-:W-:Y:S05]  /*7700*/  BRA `(.L_x_171) ;  /* 0xffffffec00187947 */ /* 0x000fea000383ffff */
.L_x_128:
[----:B0-----:R0:W1:Y:S02]  /*7710*/  SYNCS.PHASECHK.TRANS64.TRYWAIT P0, [R6+URZ], R5 ;  /* 0x00000005060075a7 */ /* 0x001064000800017f */
[----:B-1----:R-:W-:Y:S05]  /*7720*/  @!P0 NANOSLEEP.SYNCS 0x989680 ;  /* 0x009896800000895d */ /* 0x002fea0003900000 */
[----:B------:R-:W1:Y:S02]  /*7730*/  @!P0 SYNCS.PHASECHK.TRANS64 P0, [R6+URZ], R5 ;  /* 0x00000005060085a7 */ /* 0x000e64000800007f */
[----:B-1----:R-:W-:Y:S05]  /*7740*/  @!P0 BRA `(.L_x_128) ;  /* 0xfffffffc00f08947 */ /* 0x002fea000383ffff */
[----:B------:R-:W-:Y:S05]  /*7750*/  BRA `(.L_x_172) ;  /* 0xffffffec00287947 */ /* 0x000fea000383ffff */
.L_x_129:
[----:B0-----:R0:W1:Y:S02]  /*7760*/  SYNCS.PHASECHK.TRANS64.TRYWAIT P0, [R9+URZ], R4 ;  /* 0x00000004090075a7 */ /* 0x001064000800017f */
[----:B-1----:R-:W-:Y:S05]  /*7770*/  @!P0 NANOSLEEP.SYNCS 0x989680 ;  /* 0x009896800000895d */ /* 0x002fea0003900000 */
[----:B------:R-:W1:Y:S02]  /*7780*/  @!P0 SYNCS.PHASECHK.TRANS64 P0, [R9+URZ], R4 ;  /* 0x00000004090085a7 */ /* 0x000e64000800007f */
[----:B-1----:R-:W-:Y:S05]  /*7790*/  @!P0 BRA `(.L_x_129) ;  /* 0xfffffffc00f08947 */ /* 0x002fea000383ffff */
[----:B------:R-:W-:Y:S05]  /*77a0*/  BRA `(.L_x_173) ;  /* 0xffffffec00387947 */ /* 0x000fea000383ffff */
.L_x_130:
[----:B0-----:R0:W1:Y:S02]  /*77b0*/  SYNCS.PHASECHK.TRANS64.TRYWAIT P0, [R6+URZ], R5 ;  /* 0x00000005060075a7 */ /* 0x001064000800017f */
[----:B-1----:R-:W-:Y:S05]  /*77c0*/  @!P0 NANOSLEEP.SYNCS 0x989680 ;  /* 0x009896800000895d */ /* 0x002fea0003900000 */
[----:B------:R-:W1:Y:S02]  /*77d0*/  @!P0 SYNCS.PHASECHK.TRANS64 P0, [R6+URZ], R5 ;  /* 0x00000005060085a7 */ /* 0x000e64000800007f */
[----:B-1----:R-:W-:Y:S05]  /*77e0*/  @!P0 BRA `(.L_x_130) ;  /* 0xfffffffc00f08947 */ /* 0x002fea000383ffff */
[----:B------:R-:W-:Y:S05]  /*77f0*/  BRA `(.L_x_174) ;  /* 0xffffffec00487947 */ /* 0x000fea000383ffff */
.L_x_131:
[----:B0-----:R0:W1:Y:S02]  /*7800*/  SYNCS.PHASECHK.TRANS64.TRYWAIT P0, [R9+URZ], R4 ;  /* 0x00000004090075a7 */ /* 0x001064000800017f */
[----:B-1----:R-:W-:Y:S05]  /*7810*/  @!P0 NANOSLEEP.SYNCS 0x989680 ;  /* 0x009896800000895d */ /* 0x002fea0003900000 */
[----:B------:R-:W1:Y:S02]  /*7820*/  @!P0 SYNCS.PHASECHK.TRANS64 P0, [R9+URZ], R4 ;  /* 0x00000004090085a7 */ /* 0x000e64000800007f */
[----:B-1----:R-:W-:Y:S05]  /*7830*/  @!P0 BRA `(.L_x_131) ;  /* 0xfffffffc00f08947 */ /* 0x002fea000383ffff */
[----:B------:R-:W-:Y:S05]  /*7840*/  BRA `(.L_x_175) ;  /* 0xffffffec00587947 */ /* 0x000fea000383ffff */
.L_x_132:
[----:B0-----:R0:W1:Y:S02]  /*7850*/  SYNCS.PHASECHK.TRANS64.TRYWAIT P0, [R6+URZ], R5 ;  /* 0x00000005060075a7 */ /* 0x001064000800017f */
[----:B-1----:R-:W-:Y:S05]  /*7860*/  @!P0 NANOSLEEP.SYNCS 0x989680 ;  /* 0x009896800000895d */ /* 0x002fea0003900000 */
[----:B------:R-:W1:Y:S02]  /*7870*/  @!P0 SYNCS.PHASECHK.TRANS64 P0, [R6+URZ], R5 ;  /* 0x00000005060085a7 */ /* 0x000e64000800007f */
[----:B-1----:R-:W-:Y:S05]  /*7880*/  @!P0 BRA `(.L_x_132) ;  /* 0xfffffffc00f08947 */ /* 0x002fea000383ffff */
[----:B------:R-:W-:Y:S05]  /*7890*/  BRA `(.L_x_176) ;  /* 0xffffffec00687947 */ /* 0x000fea000383ffff */
.L_x_133:
[----:B0-----:R0:W1:Y:S02]  /*78a0*/  SYNCS.PHASECHK.TRANS64.TRYWAIT P0, [R9+URZ], R4 ;  /* 0x00000004090075a7 */ /* 0x001064000800017f */
[----:B-1----:R-:W-:Y:S05]  /*78b0*/  @!P0 NANOSLEEP.SYNCS 0x989680 ;  /* 0x009896800000895d */ /* 0x002fea0003900000 */
[----:B------:R-:W1:Y:S02]  /*78c0*/  @!P0 SYNCS.PHASECHK.TRANS64 P0, [R9+URZ], R4 ;  /* 0x00000004090085a7 */ /* 0x000e64000800007f */
[----:B-1----:R-:W-:Y:S05]  /*78d0*/  @!P0 BRA `(.L_x_133) ;  /* 0xfffffffc00f08947 */ /* 0x002fea000383ffff */
[----:B------:R-:W-:Y:S05]  /*78e0*/  BRA `(.L_x_177) ;  /* 0xffffffec00787947 */ /* 0x000fea000383ffff */
.L_x_134:
[----:B0-----:R0:W1:Y:S02]  /*78f0*/  SYNCS.PHASECHK.TRANS64.TRYWAIT P0, [R6+URZ], R5 ;  /* 0x00000005060075a7 */ /* 0x001064000800017f */
[----:B-1----:R-:W-:Y:S05]  /*7900*/  @!P0 NANOSLEEP.SYNCS 0x989680 ;  /* 0x009896800000895d */ /* 0x002fea0003900000 */
[----:B------:R-:W1:Y:S02]  /*7910*/  @!P0 SYNCS.PHASECHK.TRANS64 P0, [R6+URZ], R5 ;  /* 0x00000005060085a7 */ /* 0x000e64000800007f */
[----:B-1----:R-:W-:Y:S05]  /*7920*/  @!P0 BRA `(.L_x_134) ;  /* 0xfffffffc00f08947 */ /* 0x002fea000383ffff */
[----:B------:R-:W-:Y:S05]  /*7930*/  BRA `(.L_x_178) ;  /* 0xffffffec00887947 */ /* 0x000fea000383ffff */
.L_x_135:
[----:B0-----:R0:W1:Y:S02]  /*7940*/  SYNCS.PHASECHK.TRANS64.TRYWAIT P0, [R9+URZ], R4 ;  /* 0x00000004090075a7 */ /* 0x001064000800017f */
[----:B-1----:R-:W-:Y:S05]  /*7950*/  @!P0 NANOSLEEP.SYNCS 0x989680 ;  /* 0x009896800000895d */ /* 0x002fea0003900000 */
[----:B------:R-:W1:Y:S02]  /*7960*/  @!P0 SYNCS.PHASECHK.TRANS64 P0, [R9+URZ], R4 ;  /* 0x00000004090085a7 */ /* 0x000e64000800007f */
[----:B-1----:R-:W-:Y:S05]  /*7970*/  @!P0 BRA `(.L_x_135) ;  /* 0xfffffffc00f08947 */ /* 0x002fea000383ffff */
[----:B------:R-:W-:Y:S05]  /*7980*/  BRA `(.L_x_179) ;  /* 0xffffffec00987947 */ /* 0x000fea000383ffff */
.L_x_136:
[----:B0-----:R0:W1:Y:S02]  /*7990*/  SYNCS.PHASECHK.TRANS64.TRYWAIT P0, [R6+URZ], R5 ;  /* 0x00000005060075a7 */ /* 0x001064000800017f */
[----:B-1----:R-:W-:Y:S05]  /*79a0*/  @!P0 NANOSLEEP.SYNCS 0x989680 ;  /* 0x009896800000895d */ /* 0x002fea0003900000 */
[----:B------:R-:W1:Y:S02]  /*79b0*/  @!P0 SYNCS.PHASECHK.TRANS64 P0, [R6+URZ], R5 ;  /* 0x00000005060085a7 */ /* 0x000e64000800007f */
[----:B-1----:R-:W-:Y:S05]  /*79c0*/  @!P0 BRA `(.L_x_136) ;  /* 0xfffffffc00f08947 */ /* 0x002fea000383ffff */
[----:B------:R-:W-:Y:S05]  /*79d0*/  BRA `(.L_x_180) ;  /* 0xffffffec00a87947 */ /* 0x000fea000383ffff */
.L_x_137:
[----:B0-----:R0:W1:Y:S02]  /*79e0*/  SYNCS.PHASECHK.TRANS64.TRYWAIT P0, [R9+URZ], R4 ;  /* 0x00000004090075a7 */ /* 0x001064000800017f */
[----:B-1----:R-:W-:Y:S05]  /*79f0*/  @!P0 NANOSLEEP.SYNCS 0x989680 ;  /* 0x009896800000895d */ /* 0x002fea0003900000 */
[----:B------:R-:W1:Y:S02]  /*7a00*/  @!P0 SYNCS.PHASECHK.TRANS64 P0, [R9+URZ], R4 ;  /* 0x00000004090085a7 */ /* 0x000e64000800007f */
[----:B-1----:R-:W-:Y:S05]  /*7a10*/  @!P0 BRA `(.L_x_137) ;  /* 0xfffffffc00f08947 */ /* 0x002fea000383ffff */
[----:B------:R-:W-:Y:S05]  /*7a20*/  BRA `(.L_x_181) ;  /* 0xffffffec00b87947 */ /* 0x000fea000383ffff */
.L_x_138:
[----:B0-----:R0:W1:Y:S02]  /*7a30*/  SYNCS.PHASECHK.TRANS64.TRYWAIT P0, [R6+URZ], R5 ;  /* 0x00000005060075a7 */ /* 0x001064000800017f */
[----:B-1----:R-:W-:Y:S05]  /*7a40*/  @!P0 NANOSLEEP.SYNCS 0x989680 ;  /* 0x009896800000895d */ /* 0x002fea0003900000 */
[----:B------:R-:W1:Y:S02]  /*7a50*/  @!P0 SYNCS.PHASECHK.TRANS64 P0, [R6+URZ], R5 ;  /* 0x00000005060085a7 */ /* 0x000e64000800007f */
[----:B-1----:R-:W-:Y:S05]  /*7a60*/  @!P0 BRA `(.L_x_138) ;  /* 0xfffffffc00f08947 */ /* 0x002fea000383ffff */
[----:B------:R-:W-:Y:S05]  /*7a70*/  BRA `(.L_x_182) ;  /* 0xffffffec00c87947 */ /* 0x000fea000383ffff */
.L_x_139:
[----:B0-----:R0:W1:Y:S02]  /*7a80*/  SYNCS.PHASECHK.TRANS64.TRYWAIT P0, [R9+URZ], R4 ;  /* 0x00000004090075a7 */ /* 0x001064000800017f */
[----:B-1----:R-:W-:Y:S05]  /*7a90*/  @!P0 NANOSLEEP.SYNCS 0x989680 ;  /* 0x009896800000895d */ /* 0x002fea0003900000 */
[----:B------:R-:W1:Y:S02]  /*7aa0*/  @!P0 SYNCS.PHASECHK.TRANS64 P0, [R9+URZ], R4 ;  /* 0x00000004090085a7 */ /* 0x000e64000800007f */
[----:B-1----:R-:W-:Y:S05]  /*7ab0*/  @!P0 BRA `(.L_x_139) ;  /* 0xfffffffc00f08947 */ /* 0x002fea000383ffff */
[----:B------:R-:W-:Y:S05]  /*7ac0*/  BRA `(.L_x_183) ;  /* 0xffffffec00d87947 */ /* 0x000fea000383ffff */
.L_x_140:
[----:B0-----:R0:W1:Y:S02]  /*7ad0*/  SYNCS.PHASECHK.TRANS64.TRYWAIT P0, [R6+URZ], R5 ;  /* 0x00000005060075a7 */ /* 0x001064000800017f */
[----:B-1----:R-:W-:Y:S05]  /*7ae0*/  @!P0 NANOSLEEP.SYNCS 0x989680 ;  /* 0x009896800000895d */ /* 0x002fea0003900000 */
[----:B------:R-:W1:Y:S02]  /*7af0*/  @!P0 SYNCS.PHASECHK.TRANS64 P0, [R6+URZ], R5 ;  /* 0x00000005060085a7 */ /* 0x000e64000800007f */
[----:B-1----:R-:W-:Y:S05]  /*7b00*/  @!P0 BRA `(.L_x_140) ;  /* 0xfffffffc00f08947 */ /* 0x002fea000383ffff */
[----:B------:R-:W-:Y:S05]  /*7b10*/  BRA `(.L_x_184) ;  /* 0xffffffec00e87947 */ /* 0x000fea000383ffff */
.L_x_141:
[----:B0-----:R0:W1:Y:S02]  /*7b20*/  SYNCS.PHASECHK.TRANS64.TRYWAIT P0, [R9+URZ], R4 ;  /* 0x00000004090075a7 */ /* 0x001064000800017f */
[----:B-1----:R-:W-:Y:S05]  /*7b30*/  @!P0 NANOSLEEP.SYNCS 0x989680 ;  /* 0x009896800000895d */ /* 0x002fea0003900000 */
[----:B------:R-:W1:Y:S02]  /*7b40*/  @!P0 SYNCS.PHASECHK.TRANS64 P0, [R9+URZ], R4 ;  /* 0x00000004090085a7 */ /* 0x000e64000800007f */
[----:B-1----:R-:W-:Y:S05]  /*7b50*/  @!P0 BRA `(.L_x_141) ;  /* 0xfffffffc00f08947 */ /* 0x002fea000383ffff */
[----:B------:R-:W-:Y:S05]  /*7b60*/  BRA `(.L_x_185) ;  /* 0xffffffec00f87947 */ /* 0x000fea000383ffff */
.L_x_142:
[----:B0-----:R0:W1:Y:S02]  /*7b70*/  SYNCS.PHASECHK.TRANS64.TRYWAIT P0, [R6+URZ], R5 ;  /* 0x00000005060075a7 */ /* 0x001064000800017f */
[----:B-1----:R-:W-:Y:S05]  /*7b80*/  @!P0 NANOSLEEP.SYNCS 0x989680 ;  /* 0x009896800000895d */ /* 0x002fea0003900000 */
[----:B------:R-:W1:Y:S02]  /*7b90*/  @!P0 SYNCS.PHASECHK.TRANS64 P0, [R6+URZ], R5 ;  /* 0x00000005060085a7 */ /* 0x000e64000800007f */
[----:B-1----:R-:W-:Y:S05]  /*7ba0*/  @!P0 BRA `(.L_x_142) ;  /* 0xfffffffc00f08947 */ /* 0x002fea000383ffff */
[----:B------:R-:W-:Y:S05]  /*7bb0*/  BRA `(.L_x_186) ;  /* 0xfffffff000087947 */ /* 0x000fea000383ffff */
.L_x_143:
[----:B0-----:R0:W1:Y:S02]  /*7bc0*/  SYNCS.PHASECHK.TRANS64.TRYWAIT P0, [R9+URZ], R4 ;  /* 0x00000004090075a7 */ /* 0x001064000800017f */
[----:B-1----:R-:W-:Y:S05]  /*7bd0*/  @!P0 NANOSLEEP.SYNCS 0x989680 ;  /* 0x009896800000895d */ /* 0x002fea0003900000 */
[----:B------:R-:W1:Y:S02]  /*7be0*/  @!P0 SYNCS.PHASECHK.TRANS64 P0, [R9+URZ], R4 ;  /* 0x00000004090085a7 */ /* 0x000e64000800007f */
[----:B-1----:R-:W-:Y:S05]  /*7bf0*/  @!P0 BRA `(.L_x_143) ;  /* 0xfffffffc00f08947 */ /* 0x002fea000383ffff */
[----:B------:R-:W-:Y:S05]  /*7c00*/  BRA `(.L_x_187) ;  /* 0xfffffff000187947 */ /* 0x000fea000383ffff */
.L_x_144:
[----:B0-----:R0:W1:Y:S02]  /*7c10*/  SYNCS.PHASECHK.TRANS64.TRYWAIT P0, [R6+URZ], R5 ;  /* 0x00000005060075a7 */ /* 0x001064000800017f */
[----:B-1----:R-:W-:Y:S05]  /*7c20*/  @!P0 NANOSLEEP.SYNCS 0x989680 ;  /* 0x009896800000895d */ /* 0x002fea0003900000 */
[----:B------:R-:W1:Y:S02]  /*7c30*/  @!P0 SYNCS.PHASECHK.TRANS64 P0, [R6+URZ], R5 ;  /* 0x00000005060085a7 */ /* 0x000e64000800007f */
[----:B-1----:R-:W-:Y:S05]  /*7c40*/  @!P0 BRA `(.L_x_144) ;  /* 0xfffffffc00f08947 */ /* 0x002fea000383ffff */
[----:B------:R-:W-:Y:S05]  /*7c50*/  BRA `(.L_x_188) ;  /* 0xfffffff000287947 */ /* 0x000fea000383ffff */
.L_x_145:
[----:B0-----:R0:W1:Y:S02]  /*7c60*/  SYNCS.PHASECHK.TRANS64.TRYWAIT P0, [R9+URZ], R4 ;  /* 0x00000004090075a7 */ /* 0x001064000800017f */
[----:B-1----:R-:W-:Y:S05]  /*7c70*/  @!P0 NANOSLEEP.SYNCS 0x989680 ;  /* 0x009896800000895d */ /* 0x002fea0003900000 */
[----:B------:R-:W1:Y:S02]  /*7c80*/  @!P0 SYNCS.PHASECHK.TRANS64 P0, [R9+URZ], R4 ;  /* 0x00000004090085a7 */ /* 0x000e64000800007f */
[----:B-1----:R-:W-:Y:S05]  /*7c90*/  @!P0 BRA `(.L_x_145) ;  /* 0xfffffffc00f08947 */ /* 0x002fea000383ffff */
[----:B------:R-:W-:Y:S05]  /*7ca0*/  BRA `(.L_x_189) ;  /* 0xfffffff000387947 */ /* 0x000fea000383ffff */
.L_x_146:
[----:B0-----:R0:W1:Y:S02]  /*7cb0*/  SYNCS.PHASECHK.TRANS64.TRYWAIT P0, [R6+URZ], R5 ;  /* 0x00000005060075a7 */ /* 0x001064000800017f */
[----:B-1----:R-:W-:Y:S05]  /*7cc0*/  @!P0 NANOSLEEP.SYNCS 0x989680 ;  /* 0x009896800000895d */ /* 0x002fea0003900000 */
[----:B------:R-:W1:Y:S02]  /*7cd0*/  @!P0 SYNCS.PHASECHK.TRANS64 P0, [R6+URZ], R5 ;  /* 0x00000005060085a7 */ /* 0x000e64000800007f */
[----:B-1----:R-:W-:Y:S05]  /*7ce0*/  @!P0 BRA `(.L_x_146) ;  /* 0xfffffffc00f08947 */ /* 0x002fea000383ffff */
[----:B------:R-:W-:Y:S05]  /*7cf0*/  BRA `(.L_x_190) ;  /* 0xfffffff000487947 */ /* 0x000fea000383ffff */
.L_x_147:
[----:B0-----:R0:W1:Y:S02]  /*7d00*/  SYNCS.PHASECHK.TRANS64.TRYWAIT P0, [R9+URZ], R4 ;  /* 0x00000004090075a7 */ /* 0x001064000800017f */
[----:B-1----:R-:W-:Y:S05]  /*7d10*/  @!P0 NANOSLEEP.SYNCS 0x989680 ;  /* 0x009896800000895d */ /* 0x002fea0003900000 */
[----:B------:R-:W1:Y:S02]  /*7d20*/  @!P0 SYNCS.PHASECHK.TRANS64 P0, [R9+URZ], R4 ;  /* 0x00000004090085a7 */ /* 0x000e64000800007f */
[----:B-1----:R-:W-:Y:S05]  /*7d30*/  @!P0 BRA `(.L_x_147) ;  /* 0xfffffffc00f08947 */ /* 0x002fea000383ffff */
[----:B------:R-:W-:Y:S05]  /*7d40*/  BRA `(.L_x_191) ;  /* 0xfffffff000587947 */ /* 0x000fea000383ffff */
.L_x_148:
[----:B0-----:R0:W1:Y:S02]  /*7d50*/  SYNCS.PHASECHK.TRANS64.TRYWAIT P0, [R6+URZ], R5 ;  /* 0x00000005060075a7 */ /* 0x001064000800017f */
[----:B-1----:R-:W-:Y:S05]  /*7d60*/  @!P0 NANOSLEEP.SYNCS 0x989680 ;  /* 0x009896800000895d */ /* 0x002fea0003900000 */
[----:B------:R-:W1:Y:S02]  /*7d70*/  @!P0 SYNCS.PHASECHK.TRANS64 P0, [R6+URZ], R5 ;  /* 0x00000005060085a7 */ /* 0x000e64000800007f */
[----:B-1----:R-:W-:Y:S05]  /*7d80*/  @!P0 BRA `(.L_x_148) ;  /* 0xfffffffc00f08947 */ /* 0x002fea000383ffff */
[----:B------:R-:W-:Y:S05]  /*7d90*/  BRA `(.L_x_192) ;  /* 0xfffffff000687947 */ /* 0x000fea000383ffff */
.L_x_149:
[----:B0-----:R0:W1:Y:S02]  /*7da0*/  SYNCS.PHASECHK.TRANS64.TRYWAIT P0, [R9+URZ], R4 ;  /* 0x00000004090075a7 */ /* 0x001064000800017f */
[----:B-1----:R-:W-:Y:S05]  /*7db0*/  @!P0 NANOSLEEP.SYNCS 0x989680 ;  /* 0x009896800000895d */ /* 0x002fea0003900000 */
[----:B------:R-:W1:Y:S02]  /*7dc0*/  @!P0 SYNCS.PHASECHK.TRANS64 P0, [R9+URZ], R4 ;  /* 0x00000004090085a7 */ /* 0x000e64000800007f */
[----:B-1----:R-:W-:Y:S05]  /*7dd0*/  @!P0 BRA `(.L_x_149) ;  /* 0xfffffffc00f08947 */ /* 0x002fea000383ffff */
[----:B------:R-:W-:Y:S05]  /*7de0*/  BRA `(.L_x_193) ;  /* 0xfffffff000787947 */ /* 0x000fea000383ffff */
.L_x_150:
[----:B0-----:R0:W1:Y:S02]  /*7df0*/  SYNCS.PHASECHK.TRANS64.TRYWAIT P0, [R6+URZ], R5 ;  /* 0x00000005060075a7 */ /* 0x001064000800017f */
[----:B-1----:R-:W-:Y:S05]  /*7e00*/  @!P0 NANOSLEEP.SYNCS 0x989680 ;  /* 0x009896800000895d */ /* 0x002fea0003900000 */
[----:B------:R-:W1:Y:S02]  /*7e10*/  @!P0 SYNCS.PHASECHK.TRANS64 P0, [R6+URZ], R5 ;  /* 0x00000005060085a7 */ /* 0x000e64000800007f */
[----:B-1----:R-:W-:Y:S05]  /*7e20*/  @!P0 BRA `(.L_x_150) ;  /* 0xfffffffc00f08947 */ /* 0x002fea000383ffff */
[----:B------:R-:W-:Y:S05]  /*7e30*/  BRA `(.L_x_194) ;  /* 0xfffffff000887947 */ /* 0x000fea000383ffff */
.L_x_151:
[----:B-1----:R1:W2:Y:S02]  /*7e40*/  SYNCS.PHASECHK.TRANS64.TRYWAIT P0, [R9+URZ], R4 ;  /* 0x00000004090075a7 */ /* 0x0022a4000800017f */
[----:B--2---:R-:W-:Y:S05]  /*7e50*/  @!P0 NANOSLEEP.SYNCS 0x989680 ;  /* 0x009896800000895d */ /* 0x004fea0003900000 */
[----:B------:R-:W2:Y:S02]  /*7e60*/  @!P0 SYNCS.PHASECHK.TRANS64 P0, [R9+URZ], R4 ;  /* 0x00000004090085a7 */ /* 0x000ea4000800007f */
[----:B--2---:R-:W-:Y:S05]  /*7e70*/  @!P0 BRA `(.L_x_151) ;  /* 0xfffffffc00f08947 */ /* 0x004fea000383ffff */
[----:B------:R-:W-:Y:S05]  /*7e80*/  BRA `(.L_x_195) ;  /* 0xfffffff000907947 */ /* 0x000fea000383ffff */
.L_x_196:
[----:B------:R-:W-:-:S00]  /*7e90*/  BRA `(.L_x_196) ;  /* 0xfffffffc00fc7947 */ /* 0x000fc0000383ffff */
[----:B------:R-:W-:-:S00]  /*7ea0*/  NOP ;  /* 0x0000000000007918 */ /* 0x000fc00000000000 */
        /* <DEDUP_REMOVED lines=13> */
.L_x_197:


//--------------------- .nv.global.init           --------------------------
	.section	.nv.global.init,"aw",@progbits
.nv.global.init:
	.type		$str$22,@object
	.size		$str$22,($str$23 - $str$22)
$str$22:
        /*0000*/ 	.byte	0x6b, 0x5f, 0x74, 0x69, 0x6c, 0x65, 0x5f, 0x63, 0x6f, 0x75, 0x6e, 0x74, 0x20, 0x3e, 0x3d, 0x20
        /*0010*/ 	.byte	0x31, 0x00
	.type		$str$23,@object
	.size		$str$23,(__unnamed_1 - $str$23)
$str$23:
        /*0012*/ 	.byte	0x2f, 0x74, 0x6d, 0x70, 0x2f, 0x63, 0x75, 0x74, 0x6c, 0x61, 0x73, 0x73, 0x5f, 0x73, 0x77, 0x65
        /*0022*/ 	.byte	0x65, 0x70, 0x5f, 0x73, 0x72, 0x63, 0x2f, 0x69, 0x6e, 0x63, 0x6c, 0x75, 0x64, 0x65, 0x2f, 0x63
        /*0032*/ 	.byte	0x75, 0x74, 0x6c, 0x61, 0x73, 0x73, 0x2f, 0x67, 0x65, 0x6d, 0x6d, 0x2f, 0x63, 0x6f, 0x6c, 0x6c
        /*0042*/ 	.byte	0x65, 0x63, 0x74, 0x69, 0x76, 0x65, 0x2f, 0x73, 0x6d, 0x39, 0x30, 0x5f, 0x6d, 0x6d, 0x61, 0x5f
        /*0052*/ 	.byte	0x74, 0x6d, 0x61, 0x5f, 0x67, 0x6d, 0x6d, 0x61, 0x5f, 0x73, 0x73, 0x5f, 0x77, 0x61, 0x72, 0x70
        /*0062*/ 	.byte	0x73, 0x70, 0x65, 0x63, 0x69, 0x61, 0x6c, 0x69, 0x7a, 0x65, 0x64, 0x2e, 0x68, 0x70, 0x70, 0x00
	.type		__unnamed_1,@object
	.size		__unnamed_1,(.L_0 - __unnamed_1)
__unnamed_1:
        /*0072*/ 	.byte	0x76, 0x6f, 0x69, 0x64, 0x20, 0x63, 0x75, 0x74, 0x6c, 0x61, 0x73, 0x73, 0x3a, 0x3a, 0x67, 0x65
        /* <DEDUP_REMOVED lines=179> */
        /*0bb2*/ 	.byte	0x64, 0x65, 0x6e, 0x74, 0x69, 0x74, 0x79, 0x5d, 0x00
.L_0:


//--------------------- .nv.shared._ZN7cutlass13device_kernelINS_4gemm6kernel13GemmUniversalIN4cute5tupleIJiiiiEEENS1_10collective13CollectiveMmaINS1_34MainloopSm90TmaGmmaWarpSpecializedILi37ENS5_IJNS4_1CILi1EEESB_SB_EEENS1_35KernelTmaWarpSpecializedCooperativeEEENS5_IJNSA_ILi128EEENSA_ILi64EEENSA_ILi16EEEEEENS_6half_tENS5_IJlSB_lEEESJ_SK_NS4_8TiledMMAINS4_8MMA_AtomIJNS4_4SM904GMMA25MMA_64x64x16_F32F16F16_SSILNSO_5MajorE0ELSQ_0ELNSO_7ScaleInE1ELSR_1EEEEEENS4_6LayoutINS5_IJNSA_ILi2EEESB_SB_EEENS5_IJSB_NSA_ILi0EEESX_EEEEENS5_IJNS4_10UnderscoreES10_S10_EEEEENS4_13SM90_TMA_LOADENS4_14ComposedLayoutINS4_7SwizzleILi1ELi4ELi3EEENS4_18smem_ptr_flag_bitsILi16EEENSU_INS5_IJNSA_ILi8EEESH_EEENS5_IJSH_SB_EEEEEEEvNS4_8identityES13_S1D_vS1E_EENS_8epilogue10collective6detail29Sm90TmaWarpSpecializedAdapterINS1H_15DefaultEpilogueISJ_SK_SK_NS1G_6thread17LinearCombinationISJ_Li1EffLNS1L_9ScaleType4KindE0ELNS_15FloatRoundStyleE2ESJ_EENS1_15EpilogueDefaultEEEEEvvEEEEvNT_6ParamsE --------------------------
	.section	.nv.shared._ZN7cutlass13device_kernelINS_4gemm6kernel13GemmUniversalIN4cute5tupleIJiiiiEEENS1_10collective13CollectiveMmaINS1_34MainloopSm90TmaGmmaWarpSpecializedILi37ENS5_IJNS4_1CILi1EEESB_SB_EEENS1_35KernelTmaWarpSpecializedCooperativeEEENS5_IJNSA_ILi128EEENSA_ILi64EEENSA_ILi16EEEEEENS_6half_tENS5_IJlSB_lEEESJ_SK_NS4_8TiledMMAINS4_8MMA_AtomIJNS4_4SM904GMMA25MMA_64x64x16_F32F16F16_SSILNSO_5MajorE0ELSQ_0ELNSO_7ScaleInE1ELSR_1EEEEEENS4_6LayoutINS5_IJNSA_ILi2EEESB_SB_EEENS5_IJSB_NSA_ILi0EEESX_EEEEENS5_IJNS4_10UnderscoreES10_S10_EEEEENS4_13SM90_TMA_LOADENS4_14ComposedLayoutINS4_7SwizzleILi1ELi4ELi3EEENS4_18smem_ptr_flag_bitsILi16EEENSU_INS5_IJNSA_ILi8EEESH_EEENS5_IJSH_SB_EEEEEEEvNS4_8identityES13_S1D_vS1E_EENS_8epilogue10collective6detail29Sm90TmaWarpSpecializedAdapterINS1H_15DefaultEpilogueISJ_SK_SK_NS1G_6thread17LinearCombinationISJ_Li1EffLNS1L_9ScaleType4KindE0ELNS_15FloatRoundStyleE2ESJ_EENS1_15EpilogueDefaultEEEEEvvEEEEvNT_6ParamsE,"aw",@nobits
	.sectionflags	@""
	.align	16
	.zero		1024


//--------------------- .nv.shared.reserved.0     --------------------------
	.section	.nv.shared.reserved.0,"aw",@nobits
	.weak		__nv_reservedSMEM_offset_0_alias
	.size		__nv_reservedSMEM_offset_0_alias, 0, 0
	.other		__nv_reservedSMEM_offset_0_alias,@"STO_CUDA_RESERVED_SHARED STV_DEFAULT"
__nv_reservedSMEM_offset_0_alias:
	.zero		0


//--------------------- .nv.global                --------------------------
	.section	.nv.global,"aw",@nobits
.nv.global:
	.type		_ZN39_INTERNAL_651d43d1_4_k_cu_82494423_63274cute1_E,@object
	.size		_ZN39_INTERNAL_651d43d1_4_k_cu_82494423_63274cute1_E,(_ZN39_INTERNAL_651d43d1_4_k_cu_82494423_63274cuda3std3__45__cpo6cbeginE - _ZN39_INTERNAL_651d43d1_4_k_cu_82494423_63274cute1_E)
_ZN39_INTERNAL_651d43d1_4_k_cu_82494423_63274cute1_E:
	.zero		1
	.type		_ZN39_INTERNAL_651d43d1_4_k_cu_82494423_63274cuda3std3__45__cpo6cbeginE,@object
	.size		_ZN39_INTERNAL_651d43d1_4_k_cu_82494423_63274cuda3std3__45__cpo6cbeginE,(_ZN39_INTERNAL_651d43d1_4_k_cu_82494423_63274cuda3std3__48in_placeE - _ZN39_INTERNAL_651d43d1_4_k_cu_82494423_63274cuda3std3__45__cpo6cbeginE)
_ZN39_INTERNAL_651d43d1_4_k_cu_82494423_63274cuda3std3__45__cpo6cbeginE:
	.zero		1
	.type		_ZN39_INTERNAL_651d43d1_4_k_cu_82494423_63274cuda3std3__48in_placeE,@object
	.size		_ZN39_INTERNAL_651d43d1_4_k_cu_82494423_63274cuda3std3__48in_placeE,(_ZN39_INTERNAL_651d43d1_4_k_cu_82494423_63274cuda3std6ranges3__45__cpo9iter_moveE - _ZN39_INTERNAL_651d43d1_4_k_cu_82494423_63274cuda3std3__48in_placeE)
_ZN39_INTERNAL_651d43d1_4_k_cu_82494423_63274cuda3std3__48in_placeE:
	.zero		1
	.type		_ZN39_INTERNAL_651d43d1_4_k_cu_82494423_63274cuda3std6ranges3__45__cpo9iter_moveE,@object
	.size		_ZN39_INTERNAL_651d43d1_4_k_cu_82494423_63274cuda3std6ranges3__45__cpo9iter_moveE,(_ZN39_INTERNAL_651d43d1_4_k_cu_82494423_63274cuda3std3__45__cpo5beginE - _ZN39_INTERNAL_651d43d1_4_k_cu_82494423_63274cuda3std6ranges3__45__cpo9iter_moveE)
_ZN39_INTERNAL_651d43d1_4_k_cu_82494423_63274cuda3std6ranges3__45__cpo9iter_moveE:
	.zero		1
	.type		_ZN39_INTERNAL_651d43d1_4_k_cu_82494423_63274cuda3std3__45__cpo5beginE,@object
	.size		_ZN39_INTERNAL_651d43d1_4_k_cu_82494423_63274cuda3std3__45__cpo5beginE,(_ZN39_INTERNAL_651d43d1_4_k_cu_82494423_63274cuda3std3__441_GLOBAL__N__651d43d1_4_k_cu_82494423_63276ignoreE - _ZN39_INTERNAL_651d43d1_4_k_cu_82494423_63274cuda3std3__45__cpo5beginE)
_ZN39_INTERNAL_651d43d1_4_k_cu_82494423_63274cuda3std3__45__cpo5beginE:
	.zero		1
	.type		_ZN39_INTERNAL_651d43d1_4_k_cu_82494423_63274cuda3std3__441_GLOBAL__N__651d43d1_4_k_cu_82494423_63276ignoreE,@object
	.size		_ZN39_INTERNAL_651d43d1_4_k_cu_82494423_63274cuda3std3__441_GLOBAL__N__651d43d1_4_k_cu_82494423_63276ignoreE,(_ZN39_INTERNAL_651d43d1_4_k_cu_82494423_63274cute7productE - _ZN39_INTERNAL_651d43d1_4_k_cu_82494423_63274cuda3std3__441_GLOBAL__N__651d43d1_4_k_cu_82494423_63276ignoreE)
_ZN39_INTERNAL_651d43d1_4_k_cu_82494423_63274cuda3std3__441_GLOBAL__N__651d43d1_4_k_cu_82494423_63276ignoreE:
	.zero		1
	.type		_ZN39_INTERNAL_651d43d1_4_k_cu_82494423_63274cute7productE,@object
	.size		_ZN39_INTERNAL_651d43d1_4_k_cu_82494423_63274cute7productE,(_ZN39_INTERNAL_651d43d1_4_k_cu_82494423_63274cuda3std3__45__cpo3endE - _ZN39_INTERNAL_651d43d1_4_k_cu_82494423_63274cute7productE)
_ZN39_INTERNAL_651d43d1_4_k_cu_82494423_63274cute7productE:
	.zero		1
	.type		_ZN39_INTERNAL_651d43d1_4_k_cu_82494423_63274cuda3std3__45__cpo3endE,@object
	.size		_ZN39_INTERNAL_651d43d1_4_k_cu_82494423_63274cuda3std3__45__cpo3endE,(_ZN39_INTERNAL_651d43d1_4_k_cu_82494423_63274cuda3std3__419piecewise_constructE - _ZN39_INTERNAL_651d43d1_4_k_cu_82494423_63274cuda3std3__45__cpo3endE)
_ZN39_INTERNAL_651d43d1_4_k_cu_82494423_63274cuda3std3__45__cpo3endE:
	.zero		1
	.type		_ZN39_INTERNAL_651d43d1_4_k_cu_82494423_63274cuda3std3__419piecewise_constructE,@object
	.size		_ZN39_INTERNAL_651d43d1_4_k_cu_82494423_63274cuda3std3__419piecewise_constructE,(_ZN39_INTERNAL_651d43d1_4_k_cu_82494423_63274cuda3std3__45__cpo4cendE - _ZN39_INTERNAL_651d43d1_4_k_cu_82494423_63274cuda3std3__419piecewise_constructE)
_ZN39_INTERNAL_651d43d1_4_k_cu_82494423_63274cuda3std3__419piecewise_constructE:
	.zero		1
	.type		_ZN39_INTERNAL_651d43d1_4_k_cu_82494423_63274cuda3std3__45__cpo4cendE,@object
	.size		_ZN39_INTERNAL_651d43d1_4_k_cu_82494423_63274cuda3std3__45__cpo4cendE,(_ZN39_INTERNAL_651d43d1_4_k_cu_82494423_63274cuda3std6ranges3__45__cpo4swapE - _ZN39_INTERNAL_651d43d1_4_k_cu_82494423_63274cuda3std3__45__cpo4cendE)
_ZN39_INTERNAL_651d43d1_4_k_cu_82494423_63274cuda3std3__45__cpo4cendE:
	.zero		1
	.type		_ZN39_INTERNAL_651d43d1_4_k_cu_82494423_63274cuda3std6ranges3__45__cpo4swapE,@object
	.size		_ZN39_INTERNAL_651d43d1_4_k_cu_82494423_63274cuda3std6ranges3__45__cpo4swapE,(.L_8 - _ZN39_INTERNAL_651d43d1_4_k_cu_82494423_63274cuda3std6ranges3__45__cpo4swapE)
_ZN39_INTERNAL_651d43d1_4_k_cu_82494423_63274cuda3std6ranges3__45__cpo4swapE:
	.zero		1
.L_8:


//--------------------- .nv.constant0._ZN7cutlass13device_kernelINS_4gemm6kernel13GemmUniversalIN4cute5tupleIJiiiiEEENS1_10collective13CollectiveMmaINS1_34MainloopSm90TmaGmmaWarpSpecializedILi37ENS5_IJNS4_1CILi1EEESB_SB_EEENS1_35KernelTmaWarpSpecializedCooperativeEEENS5_IJNSA_ILi128EEENSA_ILi64EEENSA_ILi16EEEEEENS_6half_tENS5_IJlSB_lEEESJ_SK_NS4_8TiledMMAINS4_8MMA_AtomIJNS4_4SM904GMMA25MMA_64x64x16_F32F16F16_SSILNSO_5MajorE0ELSQ_0ELNSO_7ScaleInE1ELSR_1EEEEEENS4_6LayoutINS5_IJNSA_ILi2EEESB_SB_EEENS5_IJSB_NSA_ILi0EEESX_EEEEENS5_IJNS4_10UnderscoreES10_S10_EEEEENS4_13SM90_TMA_LOADENS4_14ComposedLayoutINS4_7SwizzleILi1ELi4ELi3EEENS4_18smem_ptr_flag_bitsILi16EEENSU_INS5_IJNSA_ILi8EEESH_EEENS5_IJSH_SB_EEEEEEEvNS4_8identityES13_S1D_vS1E_EENS_8epilogue10collective6detail29Sm90TmaWarpSpecializedAdapterINS1H_15DefaultEpilogueISJ_SK_SK_NS1G_6thread17LinearCombinationISJ_Li1EffLNS1L_9ScaleType4KindE0ELNS_15FloatRoundStyleE2ESJ_EENS1_15EpilogueDefaultEEEEEvvEEEEvNT_6ParamsE --------------------------
	.section	.nv.constant0._ZN7cutlass13device_kernelINS_4gemm6kernel13GemmUniversalIN4cute5tupleIJiiiiEEENS1_10collective13CollectiveMmaINS1_34MainloopSm90TmaGmmaWarpSpecializedILi37ENS5_IJNS4_1CILi1EEESB_SB_EEENS1_35KernelTmaWarpSpecializedCooperativeEEENS5_IJNSA_ILi128EEENSA_ILi64EEENSA_ILi16EEEEEENS_6half_tENS5_IJlSB_lEEESJ_SK_NS4_8TiledMMAINS4_8MMA_AtomIJNS4_4SM904GMMA25MMA_64x64x16_F32F16F16_SSILNSO_5MajorE0ELSQ_0ELNSO_7ScaleInE1ELSR_1EEEEEENS4_6LayoutINS5_IJNSA_ILi2EEESB_SB_EEENS5_IJSB_NSA_ILi0EEESX_EEEEENS5_IJNS4_10UnderscoreES10_S10_EEEEENS4_13SM90_TMA_LOADENS4_14ComposedLayoutINS4_7SwizzleILi1ELi4ELi3EEENS4_18smem_ptr_flag_bitsILi16EEENSU_INS5_IJNSA_ILi8EEESH_EEENS5_IJSH_SB_EEEEEEEvNS4_8identityES13_S1D_vS1E_EENS_8epilogue10collective6detail29Sm90TmaWarpSpecializedAdapterINS1H_15DefaultEpilogueISJ_SK_SK_NS1G_6thread17LinearCombinationISJ_Li1EffLNS1L_9ScaleType4KindE0ELNS_15FloatRoundStyleE2ESJ_EENS1_15EpilogueDefaultEEEEEvvEEEEvNT_6ParamsE,"a",@progbits
	.sectionflags	@""
	.align	4
.nv.constant0._ZN7cutlass13device_kernelINS_4gemm6kernel13GemmUniversalIN4cute5tupleIJiiiiEEENS1_10collective13CollectiveMmaINS1_34MainloopSm90TmaGmmaWarpSpecializedILi37ENS5_IJNS4_1CILi1EEESB_SB_EEENS1_35KernelTmaWarpSpecializedCooperativeEEENS5_IJNSA_ILi128EEENSA_ILi64EEENSA_ILi16EEEEEENS_6half_tENS5_IJlSB_lEEESJ_SK_NS4_8TiledMMAINS4_8MMA_AtomIJNS4_4SM904GMMA25MMA_64x64x16_F32F16F16_SSILNSO_5MajorE0ELSQ_0ELNSO_7ScaleInE1ELSR_1EEEEEENS4_6LayoutINS5_IJNSA_ILi2EEESB_SB_EEENS5_IJSB_NSA_ILi0EEESX_EEEEENS5_IJNS4_10UnderscoreES10_S10_EEEEENS4_13SM90_TMA_LOADENS4_14ComposedLayoutINS4_7SwizzleILi1ELi4ELi3EEENS4_18smem_ptr_flag_bitsILi16EEENSU_INS5_IJNSA_ILi8EEESH_EEENS5_IJSH_SB_EEEEEEEvNS4_8identityES13_S1D_vS1E_EENS_8epilogue10collective6detail29Sm90TmaWarpSpecializedAdapterINS1H_15DefaultEpilogueISJ_SK_SK_NS1G_6thread17LinearCombinationISJ_Li1EffLNS1L_9ScaleType4KindE0ELNS_15FloatRoundStyleE2ESJ_EENS1_15EpilogueDefaultEEEEEvvEEEEvNT_6ParamsE:
	.zero		1664


//--------------------- SYMBOLS --------------------------

	.type		.nv.reservedSmem.offset0,@object
	.size		.nv.reservedSmem.offset0,0x4
	.type		__assertfail,@function
